def matmul_kernel(
    a_ptr,
    b_ptr,
    c_ptr,
    M,
    N,
    K,
    stride_am,
    stride_ak,
    stride_bk,
    stride_bn,
    stride_cm,
    stride_cn,
    BLOCK_M: tl.constexpr,
    BLOCK_N: tl.constexpr,
    BLOCK_K: tl.constexpr,
    GROUP_M: tl.constexpr,
):
    pid = tl.program_id(axis=0)
    num_pid_m = tl.cdiv(M, BLOCK_M)
    num_pid_n = tl.cdiv(N, BLOCK_N)
    num_pid_in_group = GROUP_M * num_pid_n
    group_id = pid // num_pid_in_group
    first_pid_m = group_id * GROUP_M
    group_size_m = min(num_pid_m - first_pid_m, GROUP_M)
    pid_m = first_pid_m + ((pid % num_pid_in_group) % group_size_m)
    pid_n = (pid % num_pid_in_group) // group_size_m

    offs_am = (pid_m * BLOCK_M + tl.arange(0, BLOCK_M)) % M
    offs_bn = (pid_n * BLOCK_N + tl.arange(0, BLOCK_N)) % N
    offs_k = tl.arange(0, BLOCK_K)
    a_ptrs = a_ptr + offs_am[:, None] * stride_am + offs_k[None, :] * stride_ak
    b_ptrs = b_ptr + offs_k[:, None] * stride_bk + offs_bn[None, :] * stride_bn

    acc = tl.zeros((BLOCK_M, BLOCK_N), dtype=tl.float32)
    for kk in range(0, tl.cdiv(K, BLOCK_K)):
        a = tl.load(a_ptrs, mask=offs_k[None, :] < K - kk * BLOCK_K, other=0.0)
        b = tl.load(b_ptrs, mask=offs_k[:, None] < K - kk * BLOCK_K, other=0.0)
        acc = tl.dot(a, b, acc)
        a_ptrs += BLOCK_K * stride_ak
        b_ptrs += BLOCK_K * stride_bk

    c = acc.to(c_ptr.dtype.element_ty)
    offs_cm = pid_m * BLOCK_M + tl.arange(0, BLOCK_M)
    offs_cn = pid_n * BLOCK_N + tl.arange(0, BLOCK_N)
    c_ptrs = c_ptr + offs_cm[:, None] * stride_cm + offs_cn[None, :] * stride_cn
    mask = (offs_cm[:, None] < M) & (offs_cn[None, :] < N)
    tl.store(c_ptrs, c, mask=mask)

# config = {"BLOCK_K": 32, "BLOCK_M": 16, "BLOCK_N": 128, "GROUP_M": 8, "arch": "sm_100", "dtype": "bf16", "num_ctas": 1, "num_stages": 4, "num_warps": 4}
# arch = sm_100


// ===== COMPILED SASS (sm_100a) =====

	.target	sm_100a

	.elftype	@"ET_EXEC"


//--------------------- .note.nv.tkinfo           --------------------------
	.section	.note.nv.tkinfo,"",@"SHT_NOTE"
	.sectionflags	@"SHF_NOTE_NV_TKINFO"
	.tkinfo
        /*0018*/ 	.word	0x00000081
        /*0030*/ 	.string	""
        /*0030*/ 	.string	"ptxas-blackwell"
        /*0030*/ 	.string	"Cuda compilation tools, release 12.9, V12.9.86"
        /*0030*/ 	.string	"Build cuda_12.9.r12.9/compiler.36037853_0"
        /*0030*/ 	.string	"-v  -suppress-debug-info  -lineinfo  -arch sm_100a "



//--------------------- .note.nv.cuver            --------------------------
	.section	.note.nv.cuver,"",@"SHT_NOTE"
	.sectionflags	@"SHF_NOTE_NV_CUVER"
        /*0018*/ 	.short	0x0001
        /*001a*/ 	.short	0x0064
        /*001c*/ 	.short	0x0001
        /*001e*/ 	.short	0x0000
        /*0020*/ 	.short	0x0001
        /*0022*/ 	.short	0x0000


//--------------------- .nv.info                  --------------------------
	.section	.nv.info,"",@"SHT_CUDA_INFO"
	.align	4


	//----- nvinfo : EIATTR_REGCOUNT
	.align		4
        /*0000*/ 	.byte	0x04, 0x2f
        /*0002*/ 	.short	(.L_1 - .L_0)
	.align		4
.L_0:
        /*0004*/ 	.word	index@(matmul_kernel)
        /*0008*/ 	.word	0x0000009f


	//----- nvinfo : EIATTR_FRAME_SIZE
	.align		4
.L_1:
        /*000c*/ 	.byte	0x04, 0x11
        /*000e*/ 	.short	(.L_3 - .L_2)
	.align		4
.L_2:
        /*0010*/ 	.word	index@(matmul_kernel)
        /*0014*/ 	.word	0x00000000


	//----- nvinfo : EIATTR_MIN_STACK_SIZE
	.align		4
.L_3:
        /*0018*/ 	.byte	0x04, 0x12
        /*001a*/ 	.short	(.L_5 - .L_4)
	.align		4
.L_4:
        /*001c*/ 	.word	index@(matmul_kernel)
        /*0020*/ 	.word	0x00000000
.L_5:


//--------------------- .nv.info.matmul_kernel    --------------------------
	.section	.nv.info.matmul_kernel,"",@"SHT_CUDA_INFO"
	.sectionflags	@""
	.align	4


	//----- nvinfo : EIATTR_CUDA_API_VERSION
	.align		4
        /*0000*/ 	.byte	0x04, 0x37
        /*0002*/ 	.short	(.L_7 - .L_6)
.L_6:
        /*0004*/ 	.word	0x00000081


	//----- nvinfo : EIATTR_KPARAM_INFO
	.align		4
.L_7:
        /*0008*/ 	.byte	0x04, 0x17
        /*000a*/ 	.short	(.L_9 - .L_8)
.L_8:
        /*000c*/ 	.word	0x00000000
        /*0010*/ 	.short	0x000d
        /*0012*/ 	.short	0x0048
        /*0014*/ 	.byte	0x00, 0xf4, 0x21, 0x00


	//----- nvinfo : EIATTR_KPARAM_INFO
	.align		4
.L_9:
        /*0018*/ 	.byte	0x04, 0x17
        /*001a*/ 	.short	(.L_11 - .L_10)
.L_10:
        /*001c*/ 	.word	0x00000000
        /*0020*/ 	.short	0x000c
        /*0022*/ 	.short	0x0040
        /*0024*/ 	.byte	0x00, 0xf4, 0x21, 0x00


	//----- nvinfo : EIATTR_KPARAM_INFO
	.align		4
.L_11:
        /*0028*/ 	.byte	0x04, 0x17
        /*002a*/ 	.short	(.L_13 - .L_12)
.L_12:
        /*002c*/ 	.word	0x00000000
        /*0030*/ 	.short	0x000b
        /*0032*/ 	.short	0x0038
        /*0034*/ 	.byte	0x00, 0xf0, 0x11, 0x00


	//----- nvinfo : EIATTR_KPARAM_INFO
	.align		4
.L_13:
        /*0038*/ 	.byte	0x04, 0x17
        /*003a*/ 	.short	(.L_15 - .L_14)
.L_14:
        /*003c*/ 	.word	0x00000000
        /*0040*/ 	.short	0x000a
        /*0042*/ 	.short	0x0034
        /*0044*/ 	.byte	0x00, 0xf0, 0x11, 0x00


	//----- nvinfo : EIATTR_KPARAM_INFO
	.align		4
.L_15:
        /*0048*/ 	.byte	0x04, 0x17
        /*004a*/ 	.short	(.L_17 - .L_16)
.L_16:
        /*004c*/ 	.word	0x00000000
        /*0050*/ 	.short	0x0009
        /*0052*/ 	.short	0x0030
        /*0054*/ 	.byte	0x00, 0xf0, 0x11, 0x00


	//----- nvinfo : EIATTR_KPARAM_INFO
	.align		4
.L_17:
        /*0058*/ 	.byte	0x04, 0x17
        /*005a*/ 	.short	(.L_19 - .L_18)
.L_18:
        /*005c*/ 	.word	0x00000000
        /*0060*/ 	.short	0x0008
        /*0062*/ 	.short	0x002c
        /*0064*/ 	.byte	0x00, 0xf0, 0x11, 0x00


	//----- nvinfo : EIATTR_KPARAM_INFO
	.align		4
.L_19:
        /*0068*/ 	.byte	0x04, 0x17
        /*006a*/ 	.short	(.L_21 - .L_20)
.L_20:
        /*006c*/ 	.word	0x00000000
        /*0070*/ 	.short	0x0007
        /*0072*/ 	.short	0x0028
        /*0074*/ 	.byte	0x00, 0xf0, 0x11, 0x00


	//----- nvinfo : EIATTR_KPARAM_INFO
	.align		4
.L_21:
        /*0078*/ 	.byte	0x04, 0x17
        /*007a*/ 	.short	(.L_23 - .L_22)
.L_22:
        /*007c*/ 	.word	0x00000000
        /*0080*/ 	.short	0x0006
        /*0082*/ 	.short	0x0024
        /*0084*/ 	.byte	0x00, 0xf0, 0x11, 0x00


	//----- nvinfo : EIATTR_KPARAM_INFO
	.align		4
.L_23:
        /*0088*/ 	.byte	0x04, 0x17
        /*008a*/ 	.short	(.L_25 - .L_24)
.L_24:
        /*008c*/ 	.word	0x00000000
        /*0090*/ 	.short	0x0005
        /*0092*/ 	.short	0x0020
        /*0094*/ 	.byte	0x00, 0xf0, 0x11, 0x00


	//----- nvinfo : EIATTR_KPARAM_INFO
	.align		4
.L_25:
        /*0098*/ 	.byte	0x04, 0x17
        /*009a*/ 	.short	(.L_27 - .L_26)
.L_26:
        /*009c*/ 	.word	0x00000000
        /*00a0*/ 	.short	0x0004
        /*00a2*/ 	.short	0x001c
        /*00a4*/ 	.byte	0x00, 0xf0, 0x11, 0x00


	//----- nvinfo : EIATTR_KPARAM_INFO
	.align		4
.L_27:
        /*00a8*/ 	.byte	0x04, 0x17
        /*00aa*/ 	.short	(.L_29 - .L_28)
.L_28:
        /*00ac*/ 	.word	0x00000000
        /*00b0*/ 	.short	0x0003
        /*00b2*/ 	.short	0x0018
        /*00b4*/ 	.byte	0x00, 0xf0, 0x11, 0x00


	//----- nvinfo : EIATTR_KPARAM_INFO
	.align		4
.L_29:
        /*00b8*/ 	.byte	0x04, 0x17
        /*00ba*/ 	.short	(.L_31 - .L_30)
.L_30:
        /*00bc*/ 	.word	0x00000000
        /*00c0*/ 	.short	0x0002
        /*00c2*/ 	.short	0x0010
        /*00c4*/ 	.byte	0x00, 0xf4, 0x21, 0x00


	//----- nvinfo : EIATTR_KPARAM_INFO
	.align		4
.L_31:
        /*00c8*/ 	.byte	0x04, 0x17
        /*00ca*/ 	.short	(.L_33 - .L_32)
.L_32:
        /*00cc*/ 	.word	0x00000000
        /*00d0*/ 	.short	0x0001
        /*00d2*/ 	.short	0x0008
        /*00d4*/ 	.byte	0x00, 0xf4, 0x21, 0x00


	//----- nvinfo : EIATTR_KPARAM_INFO
	.align		4
.L_33:
        /*00d8*/ 	.byte	0x04, 0x17
        /*00da*/ 	.short	(.L_35 - .L_34)
.L_34:
        /*00dc*/ 	.word	0x00000000
        /*00e0*/ 	.short	0x0000
        /*00e2*/ 	.short	0x0000
        /*00e4*/ 	.byte	0x00, 0xf4, 0x21, 0x00


	//----- nvinfo : EIATTR_SPARSE_MMA_MASK
	.align		4
.L_35:
        /*00e8*/ 	.byte	0x03, 0x50
        /*00ea*/ 	.short	0x0000


	//----- nvinfo : EIATTR_MAXREG_COUNT
	.align		4
        /*00ec*/ 	.byte	0x03, 0x1b
        /*00ee*/ 	.short	0x00ff


	//----- nvinfo : EIATTR_NUM_BARRIERS
	.align		4
        /*00f0*/ 	.byte	0x02, 0x4c
        /*00f2*/ 	.byte	0x01
	.zero		1


	//----- nvinfo : EIATTR_VRC_CTA_INIT_COUNT
	.align		4
        /*00f4*/ 	.byte	0x02, 0x4a
	.zero		1
	.zero		1


	//----- nvinfo : EIATTR_EXIT_INSTR_OFFSETS
	.align		4
        /*00f8*/ 	.byte	0x04, 0x1c
        /*00fa*/ 	.short	(.L_37 - .L_36)


	//   ....[0]....
.L_36:
        /*00fc*/ 	.word	0x00004060


	//   ....[1]....
        /*0100*/ 	.word	0x00004090


	//----- nvinfo : EIATTR_REQNTID
	.align		4
.L_37:
        /*0104*/ 	.byte	0x04, 0x10
        /*0106*/ 	.short	(.L_39 - .L_38)
.L_38:
        /*0108*/ 	.word	0x00000080
        /*010c*/ 	.word	0x00000001
        /*0110*/ 	.word	0x00000001


	//----- nvinfo : EIATTR_CBANK_PARAM_SIZE
	.align		4
.L_39:
        /*0114*/ 	.byte	0x03, 0x19
        /*0116*/ 	.short	0x0050


	//----- nvinfo : EIATTR_PARAM_CBANK
	.align		4
        /*0118*/ 	.byte	0x04, 0x0a
        /*011a*/ 	.short	(.L_41 - .L_40)
	.align		4
.L_40:
        /*011c*/ 	.word	index@(.nv.constant0.matmul_kernel)
        /*0120*/ 	.short	0x0380
        /*0122*/ 	.short	0x0050


	//----- nvinfo : EIATTR_SW_WAR
	.align		4
.L_41:
        /*0124*/ 	.byte	0x04, 0x36
        /*0126*/ 	.short	(.L_43 - .L_42)
.L_42:
        /*0128*/ 	.word	0x00000008
.L_43:


//--------------------- .nv.compat                --------------------------
	.section	.nv.compat,"",@"SHT_CUDA_COMPAT_INFO"
	.align	4
        /*0000*/ 	.byte	0x02, 0x02, 0x01, 0x00, 0x02, 0x05, 0x05, 0x00, 0x02, 0x03, 0x00, 0x00, 0x02, 0x06, 0x01, 0x00


//--------------------- .nv.callgraph             --------------------------
	.section	.nv.callgraph,"",@"SHT_CUDA_CALLGRAPH"
	.align	4
	.sectionentsize	8
	.align		4
        /*0000*/ 	.word	0x00000000
	.align		4
        /*0004*/ 	.word	0xffffffff
	.align		4
        /*0008*/ 	.word	0x00000000
	.align		4
        /*000c*/ 	.word	0xfffffffe
	.align		4
        /*0010*/ 	.word	0x00000000
	.align		4
        /*0014*/ 	.word	0xfffffffd
	.align		4
        /*0018*/ 	.word	0x00000000
	.align		4
        /*001c*/ 	.word	0xfffffffc


//--------------------- .text.matmul_kernel       --------------------------
	.section	.text.matmul_kernel,"ax",@progbits
	.align	128
        .global         matmul_kernel
        .type           matmul_kernel,@function
        .size           matmul_kernel,(.L_x_4 - matmul_kernel)
        .other          matmul_kernel,@"STO_CUDA_ENTRY STV_DEFAULT"
matmul_kernel:
.text.matmul_kernel:
[----:B------:R-:W0:Y:S08]  /*0000*/  LDC R1, c[0x0][0x37c] ;  /* 0x0000df00ff017b82 */ /* 0x000e300000000800 */
[----:B------:R-:W1:Y:S01]  /*0010*/  LDC.64 R16, c[0x0][0x398] ;  /* 0x0000e600ff107b82 */ /* 0x000e620000000a00 */
[----:B------:R-:W2:Y:S01]  /*0020*/  S2R R5, SR_CTAID.X ;  /* 0x0000000000057919 */ /* 0x000ea20000002500 */
[----:B------:R-:W3:Y:S01]  /*0030*/  LDCU UR4, c[0x0][0x3a0] ;  /* 0x00007400ff0477ac */ /* 0x000ee20008000800 */
[----:B------:R-:W-:Y:S01]  /*0040*/  UMOV UR5, 0x400 ;  /* 0x0000040000057882 */ /* 0x000fe20000000000 */
[----:B------:R-:W4:Y:S04]  /*0050*/  LDCU.64 UR8, c[0x0][0x358] ;  /* 0x00006b00ff0877ac */ /* 0x000f280008000a00 */
[----:B------:R-:W5:Y:S01]  /*0060*/  S2UR UR6, SR_CgaCtaId ;  /* 0x00000000000679c3 */ /* 0x000f620000008800 */
[----:B------:R-:W0:Y:S01]  /*0070*/  LDCU UR7, c[0x0][0x3a0] ;  /* 0x00007400ff0777ac */ /* 0x000e220008000800 */
[----:B---3--:R-:W-:Y:S01]  /*0080*/  UIADD3 UR4, UPT, UPT, UR4, 0x1f, URZ ;  /* 0x0000001f04047890 */ /* 0x008fe2000fffe0ff */
[----:B-1----:R-:W-:-:S03]  /*0090*/  VIADD R0, R17, 0x7f ;  /* 0x0000007f11007836 */ /* 0x002fc60000000000 */
[----:B------:R-:W-:Y:S02]  /*00a0*/  UISETP.GT.AND UP0, UPT, UR4, 0x1f, UPT ;  /* 0x0000001f0400788c */ /* 0x000fe4000bf04270 */
[----:B------:R-:W-:Y:S01]  /*00b0*/  SHF.R.S32.HI R3, RZ, 0x1f, R0 ;  /* 0x0000001fff037819 */ /* 0x000fe20000011400 */
[----:B-----5:R-:W-:-:S03]  /*00c0*/  ULEA UR5, UR6, UR5, 0x18 ;  /* 0x0000000506057291 */ /* 0x020fc6000f8ec0ff */
[----:B------:R-:W-:Y:S02]  /*00d0*/  LEA.HI R3, R3, R0, RZ, 0x7 ;  /* 0x0000000003037211 */ /* 0x000fe400078f38ff */
[----:B--2---:R-:W-:Y:S02]  /*00e0*/  IABS R8, R5 ;  /* 0x0000000500087213 */ /* 0x004fe40000000000 */
[----:B------:R-:W-:-:S05]  /*00f0*/  SHF.R.S32.HI R3, RZ, 0x7, R3 ;  /* 0x00000007ff037819 */ /* 0x000fca0000011403 */
[----:B------:R-:W-:-:S05]  /*0100*/  IMAD.SHL.U32 R4, R3, 0x8, RZ ;  /* 0x0000000803047824 */ /* 0x000fca00078e00ff */
[-C--:B------:R-:W-:Y:S02]  /*0110*/  IABS R7, R4.reuse ;  /* 0x0000000400077213 */ /* 0x080fe40000000000 */
[----:B------:R-:W-:Y:S02]  /*0120*/  IABS R10, R4 ;  /* 0x00000004000a7213 */ /* 0x000fe40000000000 */
[----:B------:R-:W1:Y:S08]  /*0130*/  I2F.RP R0, R7 ;  /* 0x0000000700007306 */ /* 0x000e700000209400 */
[----:B-1----:R-:W1:Y:S02]  /*0140*/  MUFU.RCP R0, R0 ;  /* 0x0000000000007308 */ /* 0x002e640000001000 */
[----:B-1----:R-:W-:-:S02]  /*0150*/  VIADD R2, R0, 0xffffffe ;  /* 0x0ffffffe00027836 */ /* 0x002fc40000000000 */
[----:B------:R-:W-:-:S04]  /*0160*/  IMAD.MOV R0, RZ, RZ, -R10 ;  /* 0x000000ffff007224 */ /* 0x000fc800078e0a0a */
[----:B------:R1:W2:Y:S02]  /*0170*/  F2I.FTZ.U32.TRUNC.NTZ R3, R2 ;  /* 0x0000000200037305 */ /* 0x0002a4000021f000 */
[----:B-1----:R-:W-:Y:S02]  /*0180*/  IMAD.MOV.U32 R2, RZ, RZ, RZ ;  /* 0x000000ffff027224 */ /* 0x002fe400078e00ff */
[----:B--2---:R-:W-:-:S04]  /*0190*/  IMAD.MOV R6, RZ, RZ, -R3 ;  /* 0x000000ffff067224 */ /* 0x004fc800078e0a03 */
[----:B------:R-:W-:Y:S02]  /*01a0*/  IMAD R9, R6, R7, RZ ;  /* 0x0000000706097224 */ /* 0x000fe400078e02ff */
[----:B------:R-:W-:Y:S02]  /*01b0*/  IMAD.MOV.U32 R6, RZ, RZ, R8 ;  /* 0x000000ffff067224 */ /* 0x000fe400078e0008 */
[----:B------:R-:W-:-:S06]  /*01c0*/  IMAD.HI.U32 R3, R3, R9, R2 ;  /* 0x0000000903037227 */ /* 0x000fcc00078e0002 */
[----:B------:R-:W-:-:S04]  /*01d0*/  IMAD.HI.U32 R3, R3, R6, RZ ;  /* 0x0000000603037227 */ /* 0x000fc800078e00ff */
[----:B------:R-:W-:-:S05]  /*01e0*/  IMAD R0, R3, R0, R6 ;  /* 0x0000000003007224 */ /* 0x000fca00078e0206 */
[----:B------:R-:W-:-:S13]  /*01f0*/  ISETP.GT.U32.AND P1, PT, R7, R0, PT ;  /* 0x000000000700720c */ /* 0x000fda0003f24070 */
[----:B------:R-:W-:Y:S02]  /*0200*/  @!P1 IMAD.IADD R0, R0, 0x1, -R7 ;  /* 0x0000000100009824 */ /* 0x000fe400078e0a07 */
[----:B------:R-:W-:Y:S01]  /*0210*/  @!P1 VIADD R3, R3, 0x1 ;  /* 0x0000000103039836 */ /* 0x000fe20000000000 */
[----:B------:R-:W-:Y:S02]  /*0220*/  ISETP.NE.AND P1, PT, R4, RZ, PT ;  /* 0x000000ff0400720c */ /* 0x000fe40003f25270 */
[----:B------:R-:W-:Y:S02]  /*0230*/  ISETP.GE.U32.AND P0, PT, R0, R7, PT ;  /* 0x000000070000720c */ /* 0x000fe40003f06070 */
[----:B------:R-:W-:-:S04]  /*0240*/  LOP3.LUT R0, R5, R4, RZ, 0x3c, !PT ;  /* 0x0000000405007212 */ /* 0x000fc800078e3cff */
[----:B------:R-:W-:Y:S01]  /*0250*/  ISETP.GE.AND P2, PT, R0, RZ, PT ;  /* 0x000000ff0000720c */ /* 0x000fe20003f46270 */
[----:B------:R-:W-:-:S06]  /*0260*/  VIADD R0, R16, 0xf ;  /* 0x0000000f10007836 */ /* 0x000fcc0000000000 */
[----:B------:R-:W-:-:S04]  /*0270*/  @P0 VIADD R3, R3, 0x1 ;  /* 0x0000000103030836 */ /* 0x000fc80000000000 */
[----:B------:R-:W-:Y:S01]  /*0280*/  IMAD.MOV.U32 R2, RZ, RZ, R3 ;  /* 0x000000ffff027224 */ /* 0x000fe200078e0003 */
[----:B------:R-:W-:-:S03]  /*0290*/  SHF.R.S32.HI R3, RZ, 0x1f, R0 ;  /* 0x0000001fff037819 */ /* 0x000fc60000011400 */
[----:B------:R-:W-:Y:S01]  /*02a0*/  @!P2 IMAD.MOV R2, RZ, RZ, -R2 ;  /* 0x000000ffff02a224 */ /* 0x000fe200078e0a02 */
[----:B------:R-:W-:Y:S02]  /*02b0*/  @!P1 LOP3.LUT R2, RZ, R4, RZ, 0x33, !PT ;  /* 0x00000004ff029212 */ /* 0x000fe400078e33ff */
[----:B------:R-:W-:-:S03]  /*02c0*/  LEA.HI R3, R3, R0, RZ, 0x4 ;  /* 0x0000000003037211 */ /* 0x000fc600078f20ff */
[----:B------:R-:W-:Y:S02]  /*02d0*/  IMAD.SHL.U32 R6, R2, 0x8, RZ ;  /* 0x0000000802067824 */ /* 0x000fe400078e00ff */
[----:B------:R-:W-:-:S03]  /*02e0*/  IMAD.MOV R2, RZ, RZ, -R2 ;  /* 0x000000ffff027224 */ /* 0x000fc600078e0a02 */
[----:B------:R-:W-:Y:S01]  /*02f0*/  LEA.HI.SX32 R3, R3, -R6, 0x1c ;  /* 0x8000000603037211 */ /* 0x000fe200078fe2ff */
[----:B------:R-:W-:-:S03]  /*0300*/  IMAD R11, R4, R2, R5 ;  /* 0x00000002040b7224 */ /* 0x000fc600078e0205 */
[----:B------:R-:W-:-:S04]  /*0310*/  VIMNMX R8, PT, PT, R3, 0x8, PT ;  /* 0x0000000803087848 */ /* 0x000fc80003fe0100 */
[-C--:B------:R-:W-:Y:S02]  /*0320*/  IABS R7, R8.reuse ;  /* 0x0000000800077213 */ /* 0x080fe40000000000 */
[----:B------:R-:W-:Y:S02]  /*0330*/  IABS R4, R8 ;  /* 0x0000000800047213 */ /* 0x000fe40000000000 */
[----:B------:R-:W1:Y:S08]  /*0340*/  I2F.RP R0, R7 ;  /* 0x0000000700007306 */ /* 0x000e700000209400 */
[----:B-1----:R-:W1:Y:S02]  /*0350*/  MUFU.RCP R0, R0 ;  /* 0x0000000000007308 */ /* 0x002e640000001000 */
[----:B-1----:R-:W-:-:S02]  /*0360*/  VIADD R3, R0, 0xffffffe ;  /* 0x0ffffffe00037836 */ /* 0x002fc40000000000 */
[----:B------:R-:W-:-:S04]  /*0370*/  IMAD.MOV R0, RZ, RZ, -R4 ;  /* 0x000000ffff007224 */ /* 0x000fc800078e0a04 */
[----:B------:R-:W1:Y:S02]  /*0380*/  F2I.FTZ.U32.TRUNC.NTZ R3, R3 ;  /* 0x0000000300037305 */ /* 0x000e64000021f000 */
[----:B-1----:R-:W-:-:S04]  /*0390*/  IMAD.MOV R9, RZ, RZ, -R3 ;  /* 0x000000ffff097224 */ /* 0x002fc800078e0a03 */
[----:B------:R-:W-:Y:S01]  /*03a0*/  IMAD.MOV.U32 R2, RZ, RZ, R9 ;  /* 0x000000ffff027224 */ /* 0x000fe200078e0009 */
[----:B------:R-:W-:-:S03]  /*03b0*/  IABS R9, R11 ;  /* 0x0000000b00097213 */ /* 0x000fc60000000000 */
[----:B------:R-:W-:Y:S02]  /*03c0*/  IMAD R5, R2, R7, RZ ;  /* 0x0000000702057224 */ /* 0x000fe400078e02ff */
[----:B------:R-:W-:-:S04]  /*03d0*/  IMAD.MOV.U32 R2, RZ, RZ, RZ ;  /* 0x000000ffff027224 */ /* 0x000fc800078e00ff */
[----:B------:R-:W-:Y:S01]  /*03e0*/  IMAD.HI.U32 R2, R3, R5, R2 ;  /* 0x0000000503027227 */ /* 0x000fe200078e0002 */
[----:B------:R-:W-:-:S04]  /*03f0*/  LOP3.LUT R3, R11, R8, RZ, 0x3c, !PT ;  /* 0x000000080b037212 */ /* 0x000fc800078e3cff */
[----:B------:R-:W-:Y:S01]  /*0400*/  ISETP.GE.AND P2, PT, R3, RZ, PT ;  /* 0x000000ff0300720c */ /* 0x000fe20003f46270 */
[----:B------:R-:W-:-:S04]  /*0410*/  IMAD.HI.U32 R2, R2, R9, RZ ;  /* 0x0000000902027227 */ /* 0x000fc800078e00ff */
[----:B------:R-:W-:-:S05]  /*0420*/  IMAD R0, R2, R0, R9 ;  /* 0x0000000002007224 */ /* 0x000fca00078e0209 */
[----:B------:R-:W-:-:S13]  /*0430*/  ISETP.GT.U32.AND P1, PT, R7, R0, PT ;  /* 0x000000000700720c */ /* 0x000fda0003f24070 */
[----:B------:R-:W-:Y:S02]  /*0440*/  @!P1 IMAD.IADD R0, R0, 0x1, -R7 ;  /* 0x0000000100009824 */ /* 0x000fe400078e0a07 */
[----:B------:R-:W-:Y:S01]  /*0450*/  @!P1 VIADD R2, R2, 0x1 ;  /* 0x0000000102029836 */ /* 0x000fe20000000000 */
[----:B------:R-:W-:Y:S02]  /*0460*/  ISETP.NE.AND P1, PT, R8, RZ, PT ;  /* 0x000000ff0800720c */ /* 0x000fe40003f25270 */
[----:B------:R-:W-:Y:S02]  /*0470*/  ISETP.GE.U32.AND P0, PT, R0, R7, PT ;  /* 0x000000070000720c */ /* 0x000fe40003f06070 */
[----:B------:R-:W1:Y:S11]  /*0480*/  S2R R0, SR_TID.X ;  /* 0x0000000000007919 */ /* 0x000e760000002100 */
[----:B------:R-:W-:-:S04]  /*0490*/  @P0 VIADD R2, R2, 0x1 ;  /* 0x0000000102020836 */ /* 0x000fc80000000000 */
[----:B------:R-:W-:Y:S01]  /*04a0*/  @!P2 IMAD.MOV R2, RZ, RZ, -R2 ;  /* 0x000000ffff02a224 */ /* 0x000fe200078e0a02 */
[----:B------:R-:W-:-:S05]  /*04b0*/  @!P1 LOP3.LUT R2, RZ, R8, RZ, 0x33, !PT ;  /* 0x00000008ff029212 */ /* 0x000fca00078e33ff */
[----:B------:R-:W-:Y:S02]  /*04c0*/  IMAD.MOV R3, RZ, RZ, -R2 ;  /* 0x000000ffff037224 */ /* 0x000fe400078e0a02 */
[----:B------:R-:W-:Y:S02]  /*04d0*/  IMAD.SHL.U32 R21, R2, 0x80, RZ ;  /* 0x0000008002157824 */ /* 0x000fe400078e00ff */
[----:B------:R-:W-:-:S04]  /*04e0*/  IMAD R3, R8, R3, R11 ;  /* 0x0000000308037224 */ /* 0x000fc800078e020b */
[----:B------:R-:W-:Y:S01]  /*04f0*/  IMAD.IADD R3, R6, 0x1, R3 ;  /* 0x0000000106037824 */ /* 0x000fe200078e0203 */
[----:B-1----:R-:W-:Y:S02]  /*0500*/  SHF.R.U32.HI R26, RZ, 0x4, R0 ;  /* 0x00000004ff1a7819 */ /* 0x002fe40000011600 */
[----:B------:R-:W-:Y:S02]  /*0510*/  LOP3.LUT R4, R0, 0xf, RZ, 0xc0, !PT ;  /* 0x0000000f00047812 */ /* 0x000fe400078ec0ff */
[----:B------:R-:W-:Y:S02]  /*0520*/  SGXT.U32 R26, R26, 0x3 ;  /* 0x000000031a1a781a */ /* 0x000fe40000000000 */
[C---:B------:R-:W-:Y:S01]  /*0530*/  LOP3.LUT R25, R0.reuse, 0x1f, RZ, 0xc0, !PT ;  /* 0x0000001f00197812 */ /* 0x040fe200078ec0ff */
[----:B------:R-:W-:Y:S01]  /*0540*/  IMAD R27, R3, 0x10, R4 ;  /* 0x00000010031b7824 */ /* 0x000fe200078e0204 */
[----:B------:R-:W-:Y:S02]  /*0550*/  LOP3.LUT R4, R0, 0x60, RZ, 0xc0, !PT ;  /* 0x0000006000047812 */ /* 0x000fe400078ec0ff */
[----:B------:R-:W-:-:S02]  /*0560*/  LOP3.LUT R24, R26, 0x8, RZ, 0xfc, !PT ;  /* 0x000000081a187812 */ /* 0x000fc400078efcff */
[C---:B------:R-:W-:Y:S02]  /*0570*/  LOP3.LUT R23, R26.reuse, 0x10, RZ, 0xfc, !PT ;  /* 0x000000101a177812 */ /* 0x040fe400078efcff */
[----:B------:R-:W-:Y:S01]  /*0580*/  LOP3.LUT R22, R26, 0x18, RZ, 0xfc, !PT ;  /* 0x000000181a167812 */ /* 0x000fe200078efcff */
[----:B0---4-:R-:W-:Y:S06]  /*0590*/  BRA.U UP0, `(.L_x_0) ;  /* 0x00000001001c7547 */ /* 0x011fec000b800000 */
[----:B------:R-:W-:Y:S01]  /*05a0*/  IMAD.SHL.U32 R0, R0, 0x20, RZ ;  /* 0x0000002000007824 */ /* 0x000fe200078e00ff */
[----:B------:R-:W-:Y:S02]  /*05b0*/  CS2R R64, SRZ ;  /* 0x0000000000407805 */ /* 0x000fe4000001ff00 */
[----:B------:R-:W-:Y:S02]  /*05c0*/  CS2R R4, SRZ ;  /* 0x0000000000047805 */ /* 0x000fe4000001ff00 */
[----:B------:R-:W-:Y:S02]  /*05d0*/  CS2R R66, SRZ ;  /* 0x0000000000427805 */ /* 0x000fe4000001ff00 */
[----:B------:R-:W-:Y:S02]  /*05e0*/  CS2R R2, SRZ ;  /* 0x0000000000027805 */ /* 0x000fe4000001ff00 */
[----:B------:R-:W-:Y:S01]  /*05f0*/  LOP3.LUT R20, R0, 0x60, RZ, 0xc0, !PT ;  /* 0x0000006000147812 */ /* 0x000fe200078ec0ff */
[----:B------:R-:W-:Y:S06]  /*0600*/  BRA `(.L_x_1) ;  /* 0x0000003000747947 */ /* 0x000fec0003800000 */
.L_x_0:
[----:B------:R-:W-:Y:S01]  /*0610*/  IABS R15, R16 ;  /* 0x00000010000f7213 */ /* 0x000fe20000000000 */
[----:B------:R-:W0:Y:S01]  /*0620*/  LDC.64 R74, c[0x0][0x380] ;  /* 0x0000e000ff4a7b82 */ /* 0x000e220000000a00 */
[----:B------:R-:W-:Y:S01]  /*0630*/  IABS R2, R17 ;  /* 0x0000001100027213 */ /* 0x000fe20000000000 */
[----:B------:R-:W1:Y:S01]  /*0640*/  LDCU UR10, c[0x0][0x3a4] ;  /* 0x00007480ff0a77ac */ /* 0x000e620008000800 */
[----:B------:R-:W2:Y:S01]  /*0650*/  I2F.RP R5, R15 ;  /* 0x0000000f00057306 */ /* 0x000ea20000209400 */
[----:B------:R-:W-:Y:S02]  /*0660*/  IABS R34, R27 ;  /* 0x0000001b00227213 */ /* 0x000fe40000000000 */
[----:B------:R-:W-:Y:S02]  /*0670*/  CS2R R68, SRZ ;  /* 0x0000000000447805 */ /* 0x000fe4000001ff00 */
[----:B------:R-:W-:Y:S01]  /*0680*/  ISETP.GE.AND P5, PT, R27, RZ, PT ;  /* 0x000000ff1b00720c */ /* 0x000fe20003fa6270 */
[----:B------:R-:W-:Y:S01]  /*0690*/  USHF.R.S32.HI UR6, URZ, 0x1f, UR4 ;  /* 0x0000001fff067899 */ /* 0x000fe20008011404 */
[----:B------:R-:W-:-:S02]  /*06a0*/  ISETP.NE.AND P2, PT, R16, RZ, PT ;  /* 0x000000ff1000720c */ /* 0x000fc40003f45270 */
[----:B------:R-:W-:Y:S02]  /*06b0*/  CS2R R70, SRZ ;  /* 0x0000000000467805 */ /* 0x000fe4000001ff00 */
[----:B------:R-:W-:Y:S01]  /*06c0*/  CS2R R64, SRZ ;  /* 0x0000000000407805 */ /* 0x000fe2000001ff00 */
[----:B------:R-:W3:Y:S01]  /*06d0*/  I2F.RP R3, R2 ;  /* 0x0000000200037306 */ /* 0x000ee20000209400 */
[----:B------:R-:W-:Y:S01]  /*06e0*/  ULEA.HI UR6, UR6, UR4, URZ, 0x5 ;  /* 0x0000000406067291 */ /* 0x000fe2000f8f28ff */
[----:B------:R-:W-:-:S03]  /*06f0*/  CS2R R66, SRZ ;  /* 0x0000000000427805 */ /* 0x000fc6000001ff00 */
[----:B------:R-:W-:-:S03]  /*0700*/  USHF.R.S32.HI UR6, URZ, 0x5, UR6 ;  /* 0x00000005ff067899 */ /* 0x000fc60008011406 */
[----:B--2---:R-:W2:Y:S08]  /*0710*/  MUFU.RCP R5, R5 ;  /* 0x0000000500057308 */ /* 0x004eb00000001000 */
[----:B---3--:R-:W3:Y:S01]  /*0720*/  MUFU.RCP R3, R3 ;  /* 0x0000000300037308 */ /* 0x008ee20000001000 */
[----:B--2---:R-:W-:Y:S01]  /*0730*/  VIADD R8, R5, 0xffffffe ;  /* 0x0ffffffe05087836 */ /* 0x004fe20000000000 */
[----:B------:R-:W-:-:S06]  /*0740*/  LEA.HI R5, R4, R21, RZ, 0x1b ;  /* 0x0000001504057211 */ /* 0x000fcc00078fd8ff */
[----:B------:R2:W4:Y:S01]  /*0750*/  F2I.FTZ.U32.TRUNC.NTZ R9, R8 ;  /* 0x0000000800097305 */ /* 0x000522000021f000 */
[----:B------:R-:W-:Y:S01]  /*0760*/  IABS R61, R5 ;  /* 0x00000005003d7213 */ /* 0x000fe20000000000 */
[----:B------:R-:W-:Y:S02]  /*0770*/  VIADD R19, R5, 0x74 ;  /* 0x0000007405137836 */ /* 0x000fe40000000000 */
[----:B---3--:R-:W-:Y:S02]  /*0780*/  VIADD R6, R3, 0xffffffe ;  /* 0x0ffffffe03067836 */ /* 0x008fe40000000000 */
[C---:B------:R-:W-:Y:S01]  /*0790*/  VIADD R20, R5.reuse, 0x70 ;  /* 0x0000007005147836 */ /* 0x040fe20000000000 */
[----:B------:R-:W-:Y:S01]  /*07a0*/  IABS R13, R19 ;  /* 0x00000013000d7213 */ /* 0x000fe20000000000 */
[----:B------:R3:W5:Y:S01]  /*07b0*/  F2I.FTZ.U32.TRUNC.NTZ R7, R6 ;  /* 0x0000000600077305 */ /* 0x000762000021f000 */
[----:B--2---:R-:W-:Y:S02]  /*07c0*/  IMAD.MOV.U32 R8, RZ, RZ, RZ ;  /* 0x000000ffff087224 */ /* 0x004fe400078e00ff */
[----:B------:R-:W-:Y:S01]  /*07d0*/  IABS R14, R20 ;  /* 0x00000014000e7213 */ /* 0x000fe20000000000 */
[----:B------:R-:W-:-:S02]  /*07e0*/  VIADD R28, R5, 0x6c ;  /* 0x0000006c051c7836 */ /* 0x000fc40000000000 */
[C---:B------:R-:W-:Y:S02]  /*07f0*/  VIADD R29, R5.reuse, 0x68 ;  /* 0x00000068051d7836 */ /* 0x040fe40000000000 */
[--C-:B----4-:R-:W-:Y:S01]  /*0800*/  IMAD.MOV R10, RZ, RZ, -R9.reuse ;  /* 0x000000ffff0a7224 */ /* 0x110fe200078e0a09 */
[----:B------:R-:W-:Y:S01]  /*0810*/  IABS R18, R28 ;  /* 0x0000001c00127213 */ /* 0x000fe20000000000 */
[----:B---3--:R-:W-:Y:S02]  /*0820*/  IMAD.MOV.U32 R6, RZ, RZ, RZ ;  /* 0x000000ffff067224 */ /* 0x008fe400078e00ff */
[----:B------:R-:W-:Y:S02]  /*0830*/  IMAD R11, R10, R15, RZ ;  /* 0x0000000f0a0b7224 */ /* 0x000fe400078e02ff */
[----:B------:R-:W-:Y:S02]  /*0840*/  VIADD R30, R5, 0x64 ;  /* 0x00000064051e7836 */ /* 0x000fe40000000000 */
[----:B------:R-:W-:-:S04]  /*0850*/  IMAD.HI.U32 R9, R9, R11, R8 ;  /* 0x0000000b09097227 */ /* 0x000fc800078e0008 */
[----:B-----5:R-:W-:Y:S02]  /*0860*/  IMAD.MOV R3, RZ, RZ, -R7 ;  /* 0x000000ffff037224 */ /* 0x020fe400078e0a07 */
[----:B------:R-:W-:-:S04]  /*0870*/  IMAD.HI.U32 R9, R9, R34, RZ ;  /* 0x0000002209097227 */ /* 0x000fc800078e00ff */
[----:B------:R-:W-:Y:S02]  /*0880*/  IMAD.MOV R9, RZ, RZ, -R9 ;  /* 0x000000ffff097224 */ /* 0x000fe400078e0a09 */
[----:B------:R-:W-:Y:S02]  /*0890*/  IMAD R3, R3, R2, RZ ;  /* 0x0000000203037224 */ /* 0x000fe400078e02ff */
[----:B------:R-:W-:Y:S02]  /*08a0*/  IMAD R34, R15, R9, R34 ;  /* 0x000000090f227224 */ /* 0x000fe400078e0222 */
[----:B------:R-:W-:Y:S02]  /*08b0*/  VIADD R8, R5, 0x7c ;  /* 0x0000007c05087836 */ /* 0x000fe40000000000 */
[----:B------:R-:W-:Y:S01]  /*08c0*/  IMAD.HI.U32 R3, R7, R3, R6 ;  /* 0x0000000307037227 */ /* 0x000fe200078e0006 */
[----:B------:R-:W-:Y:S02]  /*08d0*/  ISETP.GT.U32.AND P0, PT, R15, R34, PT ;  /* 0x000000220f00720c */ /* 0x000fe40003f04070 */
[----:B------:R-:W-:Y:S01]  /*08e0*/  IABS R10, R8 ;  /* 0x00000008000a7213 */ /* 0x000fe20000000000 */
[----:B------:R-:W-:Y:S01]  /*08f0*/  VIADD R6, R5, 0x78 ;  /* 0x0000007805067836 */ /* 0x000fe20000000000 */
[----:B------:R-:W-:Y:S01]  /*0900*/  ISETP.GE.AND P4, PT, R8, RZ, PT ;  /* 0x000000ff0800720c */ /* 0x000fe20003f86270 */
[----:B------:R-:W-:-:S03]  /*0910*/  IMAD.HI.U32 R8, R3, R13, RZ ;  /* 0x0000000d03087227 */ /* 0x000fc600078e00ff */
[----:B------:R-:W-:Y:S01]  /*0920*/  IABS R12, R6 ;  /* 0x00000006000c7213 */ /* 0x000fe20000000000 */
[----:B------:R-:W-:Y:S01]  /*0930*/  IMAD.MOV R8, RZ, RZ, -R8 ;  /* 0x000000ffff087224 */ /* 0x000fe200078e0a08 */
[----:B------:R-:W-:Y:S01]  /*0940*/  ISETP.GE.AND P1, PT, R6, RZ, PT ;  /* 0x000000ff0600720c */ /* 0x000fe20003f26270 */
[----:B------:R-:W-:-:S04]  /*0950*/  IMAD.HI.U32 R6, R3, R10, RZ ;  /* 0x0000000a03067227 */ /* 0x000fc800078e00ff */
[----:B------:R-:W-:Y:S02]  /*0960*/  @!P0 IMAD.IADD R34, R34, 0x1, -R15 ;  /* 0x0000000122228824 */ /* 0x000fe400078e0a0f */
[----:B------:R-:W-:-:S03]  /*0970*/  IMAD.HI.U32 R7, R3, R12, RZ ;  /* 0x0000000c03077227 */ /* 0x000fc600078e00ff */
[----:B------:R-:W-:Y:S01]  /*0980*/  ISETP.GT.U32.AND P0, PT, R15, R34, PT ;  /* 0x000000220f00720c */ /* 0x000fe20003f04070 */
[----:B------:R-:W-:Y:S02]  /*0990*/  IMAD.MOV R11, RZ, RZ, -R6 ;  /* 0x000000ffff0b7224 */ /* 0x000fe400078e0a06 */
[----:B------:R-:W-:Y:S02]  /*09a0*/  IMAD.MOV R7, RZ, RZ, -R7 ;  /* 0x000000ffff077224 */ /* 0x000fe400078e0a07 */
[C---:B------:R-:W-:Y:S02]  /*09b0*/  IMAD R6, R2.reuse, R11, R10 ;  /* 0x0000000b02067224 */ /* 0x040fe400078e020a */
[C---:B------:R-:W-:Y:S02]  /*09c0*/  IMAD R10, R2.reuse, R7, R12 ;  /* 0x00000007020a7224 */ /* 0x040fe400078e020c */
[C---:B------:R-:W-:Y:S01]  /*09d0*/  IMAD R7, R2.reuse, R8, R13 ;  /* 0x0000000802077224 */ /* 0x040fe200078e020d */
[----:B------:R-:W-:Y:S01]  /*09e0*/  ISETP.GT.U32.AND P3, PT, R2, R6, PT ;  /* 0x000000060200720c */ /* 0x000fe20003f64070 */
[----:B------:R-:W-:Y:S01]  /*09f0*/  IMAD.HI.U32 R9, R3, R14, RZ ;  /* 0x0000000e03097227 */ /* 0x000fe200078e00ff */
[----:B------:R-:W-:-:S02]  /*0a00*/  IABS R13, R29 ;  /* 0x0000001d000d7213 */ /* 0x000fc40000000000 */
[----:B------:R-:W-:Y:S01]  /*0a10*/  ISETP.GT.U32.AND P6, PT, R2, R7, PT ;  /* 0x000000070200720c */ /* 0x000fe20003fc4070 */
[----:B------:R-:W-:Y:S01]  /*0a20*/  @!P0 IMAD.IADD R34, R34, 0x1, -R15 ;  /* 0x0000000122228824 */ /* 0x000fe200078e0a0f */
[C---:B------:R-:W-:Y:S01]  /*0a30*/  ISETP.GT.U32.AND P0, PT, R2.reuse, R10, PT ;  /* 0x0000000a0200720c */ /* 0x040fe20003f04070 */
[----:B------:R-:W-:Y:S02]  /*0a40*/  IMAD.MOV R9, RZ, RZ, -R9 ;  /* 0x000000ffff097224 */ /* 0x000fe400078e0a09 */
[----:B------:R-:W-:Y:S02]  /*0a50*/  IMAD.MOV.U32 R11, RZ, RZ, R18 ;  /* 0x000000ffff0b7224 */ /* 0x000fe400078e0012 */
[----:B------:R-:W-:Y:S01]  /*0a60*/  IMAD R8, R2, R9, R14 ;  /* 0x0000000902087224 */ /* 0x000fe200078e020e */
[----:B------:R-:W-:Y:S01]  /*0a70*/  IABS R14, R30 ;  /* 0x0000001e000e7213 */ /* 0x000fe20000000000 */
[----:B------:R-:W-:-:S04]  /*0a80*/  IMAD.HI.U32 R9, R3, R11, RZ ;  /* 0x0000000b03097227 */ /* 0x000fc800078e00ff */
[----:B------:R-:W-:Y:S02]  /*0a90*/  IMAD.MOV R9, RZ, RZ, -R9 ;  /* 0x000000ffff097224 */ /* 0x000fe400078e0a09 */
[--C-:B------:R-:W-:Y:S01]  /*0aa0*/  @!P0 IMAD.IADD R10, R10, 0x1, -R2.reuse ;  /* 0x000000010a0a8824 */ /* 0x100fe200078e0a02 */
[----:B------:R-:W-:Y:S01]  /*0ab0*/  ISETP.GE.AND P0, PT, R19, RZ, PT ;  /* 0x000000ff1300720c */ /* 0x000fe20003f06270 */
[----:B------:R-:W-:Y:S02]  /*0ac0*/  @!P6 IMAD.IADD R7, R7, 0x1, -R2 ;  /* 0x000000010707e824 */ /* 0x000fe400078e0a02 */
[C---:B------:R-:W-:Y:S01]  /*0ad0*/  IMAD R9, R2.reuse, R9, R11 ;  /* 0x0000000902097224 */ /* 0x040fe200078e020b */
[----:B------:R-:W-:Y:S01]  /*0ae0*/  ISETP.GT.U32.AND P6, PT, R2, R10, PT ;  /* 0x0000000a0200720c */ /* 0x000fe20003fc4070 */
[----:B------:R-:W-:-:S04]  /*0af0*/  IMAD.HI.U32 R11, R3, R13, RZ ;  /* 0x0000000d030b7227 */ /* 0x000fc800078e00ff */
[----:B------:R-:W-:Y:S01]  /*0b00*/  @!P5 IMAD.MOV R34, RZ, RZ, -R34 ;  /* 0x000000ffff22d224 */ /* 0x000fe200078e0a22 */
[----:B------:R-:W-:Y:S01]  /*0b10*/  @!P2 LOP3.LUT R34, RZ, R16, RZ, 0x33, !PT ;  /* 0x00000010ff22a212 */ /* 0x000fe200078e33ff */
[----:B------:R-:W-:Y:S01]  /*0b20*/  IMAD.MOV R11, RZ, RZ, -R11 ;  /* 0x000000ffff0b7224 */ /* 0x000fe200078e0a0b */
[----:B------:R-:W-:Y:S01]  /*0b30*/  ISETP.GT.U32.AND P2, PT, R2, R8, PT ;  /* 0x000000080200720c */ /* 0x000fe20003f44070 */
[--C-:B------:R-:W-:Y:S01]  /*0b40*/  @!P3 IMAD.IADD R6, R6, 0x1, -R2.reuse ;  /* 0x000000010606b824 */ /* 0x100fe200078e0a02 */
[C---:B------:R-:W-:Y:S01]  /*0b50*/  ISETP.GT.U32.AND P3, PT, R2.reuse, R9, PT ;  /* 0x000000090200720c */ /* 0x040fe20003f64070 */
[----:B------:R-:W-:Y:S02]  /*0b60*/  IMAD R11, R2, R11, R13 ;  /* 0x0000000b020b7224 */ /* 0x000fe400078e020d */
[----:B------:R-:W-:Y:S01]  /*0b70*/  @!P6 IMAD.IADD R10, R10, 0x1, -R2 ;  /* 0x000000010a0ae824 */ /* 0x000fe200078e0a02 */
[C---:B------:R-:W-:Y:S01]  /*0b80*/  ISETP.GT.U32.AND P5, PT, R2.reuse, R6, PT ;  /* 0x000000060200720c */ /* 0x040fe20003fa4070 */
[----:B------:R-:W-:Y:S01]  /*0b90*/  IMAD.HI.U32 R12, R3, R14, RZ ;  /* 0x0000000e030c7227 */ /* 0x000fe200078e00ff */
[----:B------:R-:W-:-:S03]  /*0ba0*/  ISETP.GT.U32.AND P6, PT, R2, R11, PT ;  /* 0x0000000b0200720c */ /* 0x000fc60003fc4070 */
[C---:B------:R-:W-:Y:S02]  /*0bb0*/  VIADD R31, R5.reuse, 0x60 ;  /* 0x00000060051f7836 */ /* 0x040fe40000000000 */
[----:B------:R-:W-:Y:S01]  /*0bc0*/  @!P2 IMAD.IADD R8, R8, 0x1, -R2 ;  /* 0x000000010808a824 */ /* 0x000fe200078e0a02 */
[C---:B------:R-:W-:Y:S01]  /*0bd0*/  ISETP.GT.U32.AND P2, PT, R2.reuse, R7, PT ;  /* 0x000000070200720c */ /* 0x040fe20003f44070 */
[----:B------:R-:W-:Y:S02]  /*0be0*/  IMAD.MOV R15, RZ, RZ, -R12 ;  /* 0x000000ffff0f7224 */ /* 0x000fe400078e0a0c */
[----:B------:R-:W-:Y:S02]  /*0bf0*/  VIADD R33, R5, 0x58 ;  /* 0x0000005805217836 */ /* 0x000fe40000000000 */
[----:B------:R-:W-:Y:S01]  /*0c00*/  @!P3 IMAD.IADD R9, R9, 0x1, -R2 ;  /* 0x000000010909b824 */ /* 0x000fe200078e0a02 */
[C---:B------:R-:W-:Y:S01]  /*0c10*/  ISETP.GT.U32.AND P3, PT, R2.reuse, R8, PT ;  /* 0x000000080200720c */ /* 0x040fe20003f64070 */
[----:B------:R-:W-:Y:S01]  /*0c20*/  IMAD R12, R2, R15, R14 ;  /* 0x0000000f020c7224 */ /* 0x000fe200078e020e */
[----:B------:R-:W-:Y:S01]  /*0c30*/  IABS R14, R31 ;  /* 0x0000001f000e7213 */ /* 0x000fe20000000000 */
[--C-:B------:R-:W-:Y:S01]  /*0c40*/  @!P5 IMAD.IADD R6, R6, 0x1, -R2.reuse ;  /* 0x000000010606d824 */ /* 0x100fe200078e0a02 */
[----:B------:R-:W-:Y:S01]  /*0c50*/  IABS R18, R33 ;  /* 0x0000002100127213 */ /* 0x000fe20000000000 */
[----:B------:R-:W-:Y:S01]  /*0c60*/  @!P6 IMAD.IADD R11, R11, 0x1, -R2 ;  /* 0x000000010b0be824 */ /* 0x000fe200078e0a02 */
[----:B------:R-:W-:Y:S01]  /*0c70*/  ISETP.GT.U32.AND P5, PT, R2, R9, PT ;  /* 0x000000090200720c */ /* 0x000fe20003fa4070 */
[----:B------:R-:W-:Y:S01]  /*0c80*/  VIADD R32, R5, 0x5c ;  /* 0x0000005c05207836 */ /* 0x000fe20000000000 */
[----:B------:R-:W-:Y:S01]  /*0c90*/  ISETP.GE.AND P6, PT, R28, RZ, PT ;  /* 0x000000ff1c00720c */ /* 0x000fe20003fc6270 */
[----:B------:R-:W-:-:S03]  /*0ca0*/  IMAD.HI.U32 R13, R3, R14, RZ ;  /* 0x0000000e030d7227 */ /* 0x000fc600078e00ff */
[----:B------:R-:W-:Y:S01]  /*0cb0*/  IABS R16, R32 ;  /* 0x0000002000107213 */ /* 0x000fe20000000000 */
[----:B------:R-:W-:-:S04]  /*0cc0*/  IMAD.HI.U32 R15, R3, R18, RZ ;  /* 0x00000012030f7227 */ /* 0x000fc800078e00ff */
[----:B------:R-:W-:Y:S01]  /*0cd0*/  @!P2 IMAD.IADD R7, R7, 0x1, -R2 ;  /* 0x000000010707a824 */ /* 0x000fe200078e0a02 */
[C---:B------:R-:W-:Y:S01]  /*0ce0*/  ISETP.GT.U32.AND P2, PT, R2.reuse, R12, PT ;  /* 0x0000000c0200720c */ /* 0x040fe20003f44070 */
[----:B------:R-:W-:Y:S02]  /*0cf0*/  IMAD.MOV R13, RZ, RZ, -R13 ;  /* 0x000000ffff0d7224 */ /* 0x000fe400078e0a0d */
[----:B------:R-:W-:Y:S02]  /*0d00*/  IMAD.MOV R15, RZ, RZ, -R15 ;  /* 0x000000ffff0f7224 */ /* 0x000fe400078e0a0f */
[C---:B------:R-:W-:Y:S02]  /*0d10*/  IMAD R13, R2.reuse, R13, R14 ;  /* 0x0000000d020d7224 */ /* 0x040fe400078e020e */
[----:B------:R-:W-:Y:S02]  /*0d20*/  @!P5 IMAD.IADD R9, R9, 0x1, -R2 ;  /* 0x000000010909d824 */ /* 0x000fe400078e0a02 */
[C---:B------:R-:W-:Y:S01]  /*0d30*/  IMAD R15, R2.reuse, R15, R18 ;  /* 0x0000000f020f7224 */ /* 0x040fe200078e0212 */
[----:B------:R-:W-:Y:S01]  /*0d40*/  ISETP.GT.U32.AND P5, PT, R2, R13, PT ;  /* 0x0000000d0200720c */ /* 0x000fe20003fa4070 */
[----:B------:R-:W-:-:S04]  /*0d50*/  IMAD.HI.U32 R14, R3, R16, RZ ;  /* 0x00000010030e7227 */ /* 0x000fc800078e00ff */
[----:B------:R-:W-:Y:S01]  /*0d60*/  @!P4 IMAD.MOV R6, RZ, RZ, -R6 ;  /* 0x000000ffff06c224 */ /* 0x000fe200078e0a06 */
[C---:B------:R-:W-:Y:S01]  /*0d70*/  ISETP.GT.U32.AND P4, PT, R2.reuse, R11, PT ;  /* 0x0000000b0200720c */ /* 0x040fe20003f84070 */
[----:B------:R-:W-:Y:S01]  /*0d80*/  @!P6 IMAD.MOV R9, RZ, RZ, -R9 ;  /* 0x000000ffff09e224 */ /* 0x000fe200078e0a09 */
[----:B------:R-:W-:Y:S01]  /*0d90*/  ISETP.GT.U32.AND P6, PT, R2, R15, PT ;  /* 0x0000000f0200720c */ /* 0x000fe20003fc4070 */
[----:B------:R-:W-:Y:S02]  /*0da0*/  IMAD.MOV R19, RZ, RZ, -R14 ;  /* 0x000000ffff137224 */ /* 0x000fe400078e0a0e */
[----:B------:R-:W-:Y:S01]  /*0db0*/  @!P2 IMAD.IADD R12, R12, 0x1, -R2 ;  /* 0x000000010c0ca824 */ /* 0x000fe200078e0a02 */
[----:B------:R-:W-:Y:S01]  /*0dc0*/  ISETP.GE.AND P2, PT, R29, RZ, PT ;  /* 0x000000ff1d00720c */ /* 0x000fe20003f46270 */
[----:B------:R-:W-:Y:S02]  /*0dd0*/  IMAD R14, R2, R19, R16 ;  /* 0x00000013020e7224 */ /* 0x000fe400078e0210 */
[----:B------:R-:W-:-:S02]  /*0de0*/  VIADD R28, R5, 0x54 ;  /* 0x00000054051c7836 */ /* 0x000fc40000000000 */
[--C-:B------:R-:W-:Y:S01]  /*0df0*/  @!P3 IMAD.IADD R8, R8, 0x1, -R2.reuse ;  /* 0x000000010808b824 */ /* 0x100fe200078e0a02 */
[----:B------:R-:W-:Y:S01]  /*0e00*/  ISETP.GE.AND P3, PT, R20, RZ, PT ;  /* 0x000000ff1400720c */ /* 0x000fe20003f66270 */
[----:B------:R-:W-:Y:S01]  /*0e10*/  @!P0 IMAD.MOV R7, RZ, RZ, -R7 ;  /* 0x000000ffff078224 */ /* 0x000fe200078e0a07 */
[C---:B------:R-:W-:Y:S01]  /*0e20*/  ISETP.GT.U32.AND P0, PT, R2.reuse, R14, PT ;  /* 0x0000000e0200720c */ /* 0x040fe20003f04070 */
[--C-:B------:R-:W-:Y:S01]  /*0e30*/  @!P5 IMAD.IADD R13, R13, 0x1, -R2.reuse ;  /* 0x000000010d0dd824 */ /* 0x100fe200078e0a02 */
[----:B------:R-:W-:Y:S01]  /*0e40*/  IABS R20, R28 ;  /* 0x0000001c00147213 */ /* 0x000fe20000000000 */
[--C-:B------:R-:W-:Y:S01]  /*0e50*/  @!P4 IMAD.IADD R11, R11, 0x1, -R2.reuse ;  /* 0x000000010b0bc824 */ /* 0x100fe200078e0a02 */
[----:B------:R-:W-:Y:S01]  /*0e60*/  ISETP.GE.AND P4, PT, R31, RZ, PT ;  /* 0x000000ff1f00720c */ /* 0x000fe20003f86270 */
[----:B------:R-:W-:Y:S01]  /*0e70*/  @!P6 IMAD.IADD R15, R15, 0x1, -R2 ;  /* 0x000000010f0fe824 */ /* 0x000fe200078e0a02 */
[----:B------:R-:W-:Y:S01]  /*0e80*/  ISETP.GT.U32.AND P5, PT, R2, R12, PT ;  /* 0x0000000c0200720c */ /* 0x000fe20003fa4070 */
[----:B------:R-:W-:-:S02]  /*0e90*/  IMAD.MOV.U32 R18, RZ, RZ, R20 ;  /* 0x000000ffff127224 */ /* 0x000fc400078e0014 */
[----:B------:R-:W-:Y:S01]  /*0ea0*/  @!P1 IMAD.MOV R10, RZ, RZ, -R10 ;  /* 0x000000ffff0a9224 */ /* 0x000fe200078e0a0a */
[C---:B------:R-:W-:Y:S01]  /*0eb0*/  ISETP.GT.U32.AND P1, PT, R2.reuse, R13, PT ;  /* 0x0000000d0200720c */ /* 0x040fe20003f24070 */
[----:B------:R-:W-:Y:S01]  /*0ec0*/  @!P2 IMAD.MOV R11, RZ, RZ, -R11 ;  /* 0x000000ffff0ba224 */ /* 0x000fe200078e0a0b */
[----:B------:R-:W-:Y:S01]  /*0ed0*/  ISETP.GT.U32.AND P2, PT, R2, R15, PT ;  /* 0x0000000f0200720c */ /* 0x000fe20003f44070 */
[----:B------:R-:W-:-:S04]  /*0ee0*/  IMAD.HI.U32 R16, R3, R18, RZ ;  /* 0x0000001203107227 */ /* 0x000fc800078e00ff */
[----:B------:R-:W-:Y:S01]  /*0ef0*/  @!P0 IMAD.IADD R14, R14, 0x1, -R2 ;  /* 0x000000010e0e8824 */ /* 0x000fe200078e0a02 */
[----:B------:R-:W-:Y:S01]  /*0f00*/  ISETP.GE.AND P0, PT, R28, RZ, PT ;  /* 0x000000ff1c00720c */ /* 0x000fe20003f06270 */
[----:B------:R-:W-:Y:S02]  /*0f10*/  IMAD.MOV R19, RZ, RZ, -R16 ;  /* 0x000000ffff137224 */ /* 0x000fe400078e0a10 */
[----:B------:R-:W-:Y:S01]  /*0f20*/  @!P3 IMAD.MOV R8, RZ, RZ, -R8 ;  /* 0x000000ffff08b224 */ /* 0x000fe200078e0a08 */
[C---:B------:R-:W-:Y:S01]  /*0f30*/  ISETP.GT.U32.AND P6, PT, R2.reuse, R14, PT ;  /* 0x0000000e0200720c */ /* 0x040fe20003fc4070 */
[----:B------:R-:W-:Y:S01]  /*0f40*/  IMAD R16, R2, R19, R18 ;  /* 0x0000001302107224 */ /* 0x000fe200078e0212 */
[----:B------:R-:W-:Y:S01]  /*0f50*/  ISETP.GE.AND P3, PT, R30, RZ, PT ;  /* 0x000000ff1e00720c */ /* 0x000fe20003f66270 */
[----:B------:R-:W-:Y:S01]  /*0f60*/  @!P1 IMAD.IADD R13, R13, 0x1, -R2 ;  /* 0x000000010d0d9824 */ /* 0x000fe200078e0a02 */
[----:B------:R-:W-:Y:S01]  /*0f70*/  ISETP.GE.AND P1, PT, R33, RZ, PT ;  /* 0x000000ff2100720c */ /* 0x000fe20003f26270 */
[----:B------:R-:W-:-:S02]  /*0f80*/  VIADD R19, R5, 0x4c ;  /* 0x0000004c05137836 */ /* 0x000fc40000000000 */
[--C-:B------:R-:W-:Y:S01]  /*0f90*/  @!P2 IMAD.IADD R15, R15, 0x1, -R2.reuse ;  /* 0x000000010f0fa824 */ /* 0x100fe200078e0a02 */
[----:B------:R-:W-:Y:S01]  /*0fa0*/  ISETP.GT.U32.AND P2, PT, R2, R16, PT ;  /* 0x000000100200720c */ /* 0x000fe20003f44070 */
[----:B------:R-:W-:Y:S02]  /*0fb0*/  VIADD R18, R5, 0x50 ;  /* 0x0000005005127836 */ /* 0x000fe40000000000 */
[----:B------:R-:W-:Y:S01]  /*0fc0*/  @!P4 IMAD.MOV R13, RZ, RZ, -R13 ;  /* 0x000000ffff0dc224 */ /* 0x000fe200078e0a0d */
[----:B------:R-:W-:Y:S01]  /*0fd0*/  ISETP.GE.AND P4, PT, R19, RZ, PT ;  /* 0x000000ff1300720c */ /* 0x000fe20003f86270 */
[----:B------:R-:W-:Y:S01]  /*0fe0*/  VIADD R20, R5, 0x48 ;  /* 0x0000004805147836 */ /* 0x000fe20000000000 */
[----:B------:R-:W-:Y:S01]  /*0ff0*/  IABS R19, R19 ;  /* 0x0000001300137213 */ /* 0x000fe20000000000 */
[--C-:B------:R-:W-:Y:S01]  /*1000*/  @!P5 IMAD.IADD R12, R12, 0x1, -R2.reuse ;  /* 0x000000010c0cd824 */ /* 0x100fe200078e0a02 */
[----:B------:R-:W-:Y:S01]  /*1010*/  IABS R28, R18 ;  /* 0x00000012001c7213 */ /* 0x000fe20000000000 */
[----:B------:R-:W-:Y:S01]  /*1020*/  @!P6 IMAD.IADD R14, R14, 0x1, -R2 ;  /* 0x000000010e0ee824 */ /* 0x000fe200078e0a02 */
[----:B------:R-:W-:Y:S01]  /*1030*/  ISETP.GE.AND P6, PT, R20, RZ, PT ;  /* 0x000000ff1400720c */ /* 0x000fe20003fc6270 */
[----:B------:R-:W-:Y:S01]  /*1040*/  @!P3 IMAD.MOV R12, RZ, RZ, -R12 ;  /* 0x000000ffff0cb224 */ /* 0x000fe200078e0a0c */
[----:B------:R-:W-:Y:S01]  /*1050*/  IABS R30, R20 ;  /* 0x00000014001e7213 */ /* 0x000fe20000000000 */
[----:B------:R-:W-:Y:S01]  /*1060*/  IMAD.MOV.U32 R20, RZ, RZ, R19 ;  /* 0x000000ffff147224 */ /* 0x000fe200078e0013 */
[----:B------:R-:W-:Y:S01]  /*1070*/  ISETP.GE.AND P5, PT, R32, RZ, PT ;  /* 0x000000ff2000720c */ /* 0x000fe20003fa6270 */
[----:B------:R-:W-:Y:S01]  /*1080*/  @!P2 IMAD.IADD R16, R16, 0x1, -R2 ;  /* 0x000000011010a824 */ /* 0x000fe200078e0a02 */
[----:B------:R-:W-:Y:S01]  /*1090*/  ISETP.GE.AND P3, PT, R18, RZ, PT ;  /* 0x000000ff1200720c */ /* 0x000fe20003f66270 */
[----:B------:R-:W-:-:S03]  /*10a0*/  IMAD.HI.U32 R18, R3, R28, RZ ;  /* 0x0000001c03127227 */ /* 0x000fc600078e00ff */
[----:B------:R-:W-:Y:S01]  /*10b0*/  ISETP.GT.U32.AND P2, PT, R2, R16, PT ;  /* 0x000000100200720c */ /* 0x000fe20003f44070 */
[----:B------:R-:W-:-:S04]  /*10c0*/  IMAD.HI.U32 R19, R3, R20, RZ ;  /* 0x0000001403137227 */ /* 0x000fc800078e00ff */
[----:B------:R-:W-:Y:S02]  /*10d0*/  IMAD.MOV R29, RZ, RZ, -R18 ;  /* 0x000000ffff1d7224 */ /* 0x000fe400078e0a12 */
[----:B------:R-:W-:Y:S02]  /*10e0*/  IMAD.MOV R31, RZ, RZ, -R19 ;  /* 0x000000ffff1f7224 */ /* 0x000fe400078e0a13 */
[----:B------:R-:W-:-:S04]  /*10f0*/  IMAD.HI.U32 R18, R3, R30, RZ ;  /* 0x0000001e03127227 */ /* 0x000fc800078e00ff */
[C---:B------:R-:W-:Y:S02]  /*1100*/  IMAD R19, R2.reuse, R29, R28 ;  /* 0x0000001d02137224 */ /* 0x040fe400078e021c */
[----:B------:R-:W-:Y:S02]  /*1110*/  IMAD.MOV R33, RZ, RZ, -R18 ;  /* 0x000000ffff217224 */ /* 0x000fe400078e0a12 */
[C---:B------:R-:W-:Y:S02]  /*1120*/  IMAD R29, R2.reuse, R31, R20 ;  /* 0x0000001f021d7224 */ /* 0x040fe400078e0214 */
[----:B------:R-:W-:Y:S01]  /*1130*/  @!P5 IMAD.MOV R14, RZ, RZ, -R14 ;  /* 0x000000ffff0ed224 */ /* 0x000fe200078e0a0e */
[C---:B------:R-:W-:Y:S01]  /*1140*/  ISETP.GT.U32.AND P5, PT, R2.reuse, R19, PT ;  /* 0x000000130200720c */ /* 0x040fe20003fa4070 */
[----:B------:R-:W-:Y:S02]  /*1150*/  VIADD R36, R5, 0x44 ;  /* 0x0000004405247836 */ /* 0x000fe40000000000 */
[----:B------:R-:W-:-:S02]  /*1160*/  IMAD R31, R2, R33, R30 ;  /* 0x00000021021f7224 */ /* 0x000fc400078e021e */
[----:B------:R-:W-:Y:S01]  /*1170*/  @!P1 IMAD.MOV R15, RZ, RZ, -R15 ;  /* 0x000000ffff0f9224 */ /* 0x000fe200078e0a0f */
[----:B------:R-:W-:Y:S01]  /*1180*/  ISETP.GT.U32.AND P1, PT, R2, R29, PT ;  /* 0x0000001d0200720c */ /* 0x000fe20003f24070 */
[----:B------:R-:W-:Y:S01]  /*1190*/  @!P2 IMAD.IADD R16, R16, 0x1, -R2 ;  /* 0x000000011010a824 */ /* 0x000fe200078e0a02 */
[----:B------:R-:W-:Y:S01]  /*11a0*/  IABS R32, R36 ;  /* 0x0000002400207213 */ /* 0x000fe20000000000 */
[C---:B------:R-:W-:Y:S01]  /*11b0*/  VIADD R38, R5.reuse, 0x40 ;  /* 0x0000004005267836 */ /* 0x040fe20000000000 */
[----:B------:R-:W-:Y:S01]  /*11c0*/  ISETP.GT.U32.AND P2, PT, R2, R31, PT ;  /* 0x0000001f0200720c */ /* 0x000fe20003f44070 */
[----:B------:R-:W-:Y:S02]  /*11d0*/  VIADD R30, R5, 0x3c ;  /* 0x0000003c051e7836 */ /* 0x000fe40000000000 */
[----:B------:R-:W-:Y:S01]  /*11e0*/  IMAD.MOV.U32 R28, RZ, RZ, R32 ;  /* 0x000000ffff1c7224 */ /* 0x000fe200078e0020 */
[----:B------:R-:W-:Y:S01]  /*11f0*/  IABS R35, R38 ;  /* 0x0000002600237213 */ /* 0x000fe20000000000 */
[----:B------:R-:W-:Y:S01]  /*1200*/  @!P5 IMAD.IADD R19, R19, 0x1, -R2 ;  /* 0x000000011313d824 */ /* 0x000fe200078e0a02 */
[----:B------:R-:W-:Y:S01]  /*1210*/  IABS R37, R30 ;  /* 0x0000001e00257213 */ /* 0x000fe20000000000 */
[----:B------:R-:W-:-:S04]  /*1220*/  IMAD.HI.U32 R18, R3, R28, RZ ;  /* 0x0000001c03127227 */ /* 0x000fc800078e00ff */
[----:B------:R-:W-:Y:S01]  /*1230*/  @!P1 IMAD.IADD R29, R29, 0x1, -R2 ;  /* 0x000000011d1d9824 */ /* 0x000fe200078e0a02 */
[----:B------:R-:W-:Y:S01]  /*1240*/  ISETP.GT.U32.AND P1, PT, R2, R19, PT ;  /* 0x000000130200720c */ /* 0x000fe20003f24070 */
[----:B------:R-:W-:Y:S02]  /*1250*/  IMAD.MOV R33, RZ, RZ, -R18 ;  /* 0x000000ffff217224 */ /* 0x000fe400078e0a12 */
[----:B------:R-:W-:Y:S02]  /*1260*/  VIADD R32, R5, 0x38 ;  /* 0x0000003805207836 */ /* 0x000fe40000000000 */
[----:B------:R-:W-:-:S03]  /*1270*/  IMAD.HI.U32 R20, R3, R35, RZ ;  /* 0x0000002303147227 */ /* 0x000fc600078e00ff */
[----:B------:R-:W-:Y:S01]  /*1280*/  IABS R39, R32 ;  /* 0x0000002000277213 */ /* 0x000fe20000000000 */
[----:B------:R-:W-:-:S04]  /*1290*/  IMAD.HI.U32 R18, R3, R37, RZ ;  /* 0x0000002503127227 */ /* 0x000fc800078e00ff */
[----:B------:R-:W-:Y:S01]  /*12a0*/  @!P2 IMAD.IADD R31, R31, 0x1, -R2 ;  /* 0x000000011f1fa824 */ /* 0x000fe200078e0a02 */
[C---:B------:R-:W-:Y:S01]  /*12b0*/  ISETP.GT.U32.AND P2, PT, R2.reuse, R29, PT ;  /* 0x0000001d0200720c */ /* 0x040fe20003f44070 */
[----:B------:R-:W-:Y:S02]  /*12c0*/  IMAD.MOV R20, RZ, RZ, -R20 ;  /* 0x000000ffff147224 */ /* 0x000fe400078e0a14 */
[C---:B------:R-:W-:Y:S02]  /*12d0*/  IMAD R33, R2.reuse, R33, R28 ;  /* 0x0000002102217224 */ /* 0x040fe400078e021c */
[----:B------:R-:W-:Y:S02]  /*12e0*/  IMAD.MOV R18, RZ, RZ, -R18 ;  /* 0x000000ffff127224 */ /* 0x000fe400078e0a12 */
[C---:B------:R-:W-:Y:S01]  /*12f0*/  IMAD R35, R2.reuse, R20, R35 ;  /* 0x0000001402237224 */ /* 0x040fe200078e0223 */
[----:B------:R-:W-:Y:S01]  /*1300*/  ISETP.GT.U32.AND P5, PT, R2, R33, PT ;  /* 0x000000210200720c */ /* 0x000fe20003fa4070 */
[----:B------:R-:W-:-:S02]  /*1310*/  VIADD R40, R5, 0x34 ;  /* 0x0000003405287836 */ /* 0x000fc40000000000 */
[C---:B------:R-:W-:Y:S02]  /*1320*/  IMAD R37, R2.reuse, R18, R37 ;  /* 0x0000001202257224 */ /* 0x040fe400078e0225 */
[----:B------:R-:W-:Y:S01]  /*1330*/  @!P0 IMAD.MOV R16, RZ, RZ, -R16 ;  /* 0x000000ffff108224 */ /* 0x000fe200078e0a10 */
[----:B------:R-:W-:Y:S01]  /*1340*/  ISETP.GT.U32.AND P0, PT, R2, R31, PT ;  /* 0x0000001f0200720c */ /* 0x000fe20003f04070 */
[----:B------:R-:W-:Y:S01]  /*1350*/  IMAD.HI.U32 R18, R3, R39, RZ ;  /* 0x0000002703127227 */ /* 0x000fe200078e00ff */
[----:B------:R-:W-:-:S03]  /*1360*/  IABS R41, R40 ;  /* 0x0000002800297213 */ /* 0x000fc60000000000 */
[----:B------:R-:W-:Y:S01]  /*1370*/  @!P1 IMAD.IADD R19, R19, 0x1, -R2 ;  /* 0x0000000113139824 */ /* 0x000fe200078e0a02 */
[C---:B------:R-:W-:Y:S01]  /*1380*/  ISETP.GT.U32.AND P1, PT, R2.reuse, R35, PT ;  /* 0x000000230200720c */ /* 0x040fe20003f24070 */
[----:B------:R-:W-:Y:S02]  /*1390*/  IMAD.MOV R18, RZ, RZ, -R18 ;  /* 0x000000ffff127224 */ /* 0x000fe400078e0a12 */
[----:B------:R-:W-:Y:S01]  /*13a0*/  @!P2 IMAD.IADD R29, R29, 0x1, -R2 ;  /* 0x000000011d1da824 */ /* 0x000fe200078e0a02 */
[C---:B------:R-:W-:Y:S01]  /*13b0*/  ISETP.GT.U32.AND P2, PT, R2.reuse, R37, PT ;  /* 0x000000250200720c */ /* 0x040fe20003f44070 */
[----:B------:R-:W-:Y:S02]  /*13c0*/  IMAD R39, R2, R18, R39 ;  /* 0x0000001202277224 */ /* 0x000fe400078e0227 */
[----:B------:R-:W-:-:S04]  /*13d0*/  IMAD.HI.U32 R18, R3, R41, RZ ;  /* 0x0000002903127227 */ /* 0x000fc800078e00ff */
[----:B------:R-:W-:Y:S02]  /*13e0*/  VIADD R42, R5, 0x30 ;  /* 0x00000030052a7836 */ /* 0x000fe40000000000 */
[----:B------:R-:W-:Y:S02]  /*13f0*/  @!P5 IMAD.IADD R33, R33, 0x1, -R2 ;  /* 0x000000012121d824 */ /* 0x000fe400078e0a02 */
[----:B------:R-:W-:Y:S01]  /*1400*/  IMAD.MOV R18, RZ, RZ, -R18 ;  /* 0x000000ffff127224 */ /* 0x000fe200078e0a12 */
[----:B------:R-:W-:Y:S01]  /*1410*/  IABS R20, R42 ;  /* 0x0000002a00147213 */ /* 0x000fe20000000000 */
[--C-:B------:R-:W-:Y:S01]  /*1420*/  @!P0 IMAD.IADD R31, R31, 0x1, -R2.reuse ;  /* 0x000000011f1f8824 */ /* 0x100fe200078e0a02 */
[----:B------:R-:W-:Y:S01]  /*1430*/  ISETP.GE.AND P0, PT, R36, RZ, PT ;  /* 0x000000ff2400720c */ /* 0x000fe20003f06270 */
[----:B------:R-:W-:Y:S01]  /*1440*/  VIADD R36, R5, 0x2c ;  /* 0x0000002c05247836 */ /* 0x000fe20000000000 */
[----:B------:R-:W-:Y:S01]  /*1450*/  ISETP.GT.U32.AND P5, PT, R2, R33, PT ;  /* 0x000000210200720c */ /* 0x000fe20003fa4070 */
[----:B------:R-:W-:Y:S01]  /*1460*/  @!P1 IMAD.IADD R35, R35, 0x1, -R2 ;  /* 0x0000000123239824 */ /* 0x000fe200078e0a02 */
[----:B------:R-:W-:Y:S01]  /*1470*/  ISETP.GE.AND P1, PT, R38, RZ, PT ;  /* 0x000000ff2600720c */ /* 0x000fe20003f26270 */
[----:B------:R-:W-:Y:S01]  /*1480*/  IMAD R41, R2, R18, R41 ;  /* 0x0000001202297224 */ /* 0x000fe200078e0229 */
[----:B------:R-:W-:Y:S01]  /*1490*/  IABS R43, R36 ;  /* 0x00000024002b7213 */ /* 0x000fe20000000000 */
[----:B------:R-:W-:-:S02]  /*14a0*/  IMAD.MOV.U32 R28, RZ, RZ, R19 ;  /* 0x000000ffff1c7224 */ /* 0x000fc400078e0013 */
[----:B------:R-:W-:Y:S01]  /*14b0*/  @!P2 IMAD.IADD R37, R37, 0x1, -R2 ;  /* 0x000000012525a824 */ /* 0x000fe200078e0a02 */
[----:B------:R-:W-:Y:S01]  /*14c0*/  ISETP.GE.AND P2, PT, R30, RZ, PT ;  /* 0x000000ff1e00720c */ /* 0x000fe20003f46270 */
[----:B------:R-:W-:-:S04]  /*14d0*/  IMAD.HI.U32 R18, R3, R20, RZ ;  /* 0x0000001403127227 */ /* 0x000fc800078e00ff */
[----:B------:R-:W-:Y:S01]  /*14e0*/  @!P3 IMAD.MOV R28, RZ, RZ, -R28 ;  /* 0x000000ffff1cb224 */ /* 0x000fe200078e0a1c */
[C---:B------:R-:W-:Y:S01]  /*14f0*/  ISETP.GT.U32.AND P3, PT, R2.reuse, R35, PT ;  /* 0x000000230200720c */ /* 0x040fe20003f64070 */
[----:B------:R-:W-:Y:S01]  /*1500*/  @!P6 IMAD.MOV R31, RZ, RZ, -R31 ;  /* 0x000000ffff1fe224 */ /* 0x000fe200078e0a1f */
[C---:B------:R-:W-:Y:S01]  /*1510*/  ISETP.GT.U32.AND P6, PT, R2.reuse, R41, PT ;  /* 0x000000290200720c */ /* 0x040fe20003fc4070 */
[----:B------:R-:W-:Y:S01]  /*1520*/  @!P4 IMAD.MOV R29, RZ, RZ, -R29 ;  /* 0x000000ffff1dc224 */ /* 0x000fe200078e0a1d */
[----:B------:R-:W-:Y:S01]  /*1530*/  ISETP.GT.U32.AND P4, PT, R2, R37, PT ;  /* 0x000000250200720c */ /* 0x000fe20003f84070 */
[----:B------:R-:W-:Y:S02]  /*1540*/  IMAD.MOV R19, RZ, RZ, -R18 ;  /* 0x000000ffff137224 */ /* 0x000fe400078e0a12 */
[----:B------:R-:W-:-:S04]  /*1550*/  IMAD.HI.U32 R18, R3, R43, RZ ;  /* 0x0000002b03127227 */ /* 0x000fc800078e00ff */
[----:B------:R-:W-:Y:S02]  /*1560*/  IMAD.MOV R18, RZ, RZ, -R18 ;  /* 0x000000ffff127224 */ /* 0x000fe400078e0a12 */
[--C-:B------:R-:W-:Y:S01]  /*1570*/  @!P5 IMAD.IADD R33, R33, 0x1, -R2.reuse ;  /* 0x000000012121d824 */ /* 0x100fe200078e0a02 */
[C---:B------:R-:W-:Y:S01]  /*1580*/  ISETP.GT.U32.AND P5, PT, R2.reuse, R39, PT ;  /* 0x000000270200720c */ /* 0x040fe20003fa4070 */
[----:B------:R-:W-:Y:S02]  /*1590*/  IMAD R43, R2, R18, R43 ;  /* 0x00000012022b7224 */ /* 0x000fe400078e022b */
[--C-:B------:R-:W-:Y:S02]  /*15a0*/  @!P3 IMAD.IADD R35, R35, 0x1, -R2.reuse ;  /* 0x000000012323b824 */ /* 0x100fe400078e0a02 */
[----:B------:R-:W-:Y:S01]  /*15b0*/  @!P6 IMAD.IADD R41, R41, 0x1, -R2 ;  /* 0x000000012929e824 */ /* 0x000fe200078e0a02 */
[----:B------:R-:W-:Y:S01]  /*15c0*/  ISETP.GE.AND P6, PT, R36, RZ, PT ;  /* 0x000000ff2400720c */ /* 0x000fe20003fc6270 */
[----:B------:R-:W-:-:S02]  /*15d0*/  VIADD R18, R5, 0x28 ;  /* 0x0000002805127836 */ /* 0x000fc40000000000 */
[----:B------:R-:W-:Y:S01]  /*15e0*/  @!P4 IMAD.IADD R37, R37, 0x1, -R2 ;  /* 0x000000012525c824 */ /* 0x000fe200078e0a02 */
[----:B------:R-:W-:Y:S01]  /*15f0*/  ISETP.GE.AND P4, PT, R40, RZ, PT ;  /* 0x000000ff2800720c */ /* 0x000fe20003f86270 */
[----:B------:R-:W-:Y:S01]  /*1600*/  @!P1 IMAD.MOV R35, RZ, RZ, -R35 ;  /* 0x000000ffff239224 */ /* 0x000fe200078e0a23 */
[C---:B------:R-:W-:Y:S01]  /*1610*/  ISETP.GT.U32.AND P1, PT, R2.reuse, R41, PT ;  /* 0x000000290200720c */ /* 0x040fe20003f24070 */
[----:B------:R-:W-:Y:S01]  /*1620*/  IMAD R19, R2, R19, R20 ;  /* 0x0000001302137224 */ /* 0x000fe200078e0214 */
[----:B------:R-:W-:Y:S01]  /*1630*/  IABS R45, R18 ;  /* 0x00000012002d7213 */ /* 0x000fe20000000000 */
[----:B------:R-:W-:Y:S01]  /*1640*/  @!P2 IMAD.MOV R37, RZ, RZ, -R37 ;  /* 0x000000ffff25a224 */ /* 0x000fe200078e0a25 */
[----:B------:R-:W-:Y:S01]  /*1650*/  ISETP.GE.AND P2, PT, R18, RZ, PT ;  /* 0x000000ff1200720c */ /* 0x000fe20003f46270 */
[----:B------:R-:W-:Y:S01]  /*1660*/  @!P5 IMAD.IADD R39, R39, 0x1, -R2 ;  /* 0x000000012727d824 */ /* 0x000fe200078e0a02 */
[----:B------:R-:W-:Y:S01]  /*1670*/  ISETP.GT.U32.AND P3, PT, R2, R19, PT ;  /* 0x000000130200720c */ /* 0x000fe20003f64070 */
[----:B------:R-:W-:-:S03]  /*1680*/  IMAD.HI.U32 R18, R3, R45, RZ ;  /* 0x0000002d03127227 */ /* 0x000fc600078e00ff */
[----:B------:R-:W-:Y:S01]  /*1690*/  ISETP.GT.U32.AND P5, PT, R2, R39, PT ;  /* 0x000000270200720c */ /* 0x000fe20003fa4070 */
[----:B------:R-:W-:Y:S02]  /*16a0*/  IMAD.MOV R18, RZ, RZ, -R18 ;  /* 0x000000ffff127224 */ /* 0x000fe400078e0a12 */
[----:B------:R-:W-:Y:S01]  /*16b0*/  @!P0 IMAD.MOV R33, RZ, RZ, -R33 ;  /* 0x000000ffff218224 */ /* 0x000fe200078e0a21 */
[----:B------:R-:W-:Y:S01]  /*16c0*/  ISETP.GE.AND P0, PT, R32, RZ, PT ;  /* 0x000000ff2000720c */ /* 0x000fe20003f06270 */
[--C-:B------:R-:W-:Y:S02]  /*16d0*/  @!P1 IMAD.IADD R41, R41, 0x1, -R2.reuse ;  /* 0x0000000129299824 */ /* 0x100fe400078e0a02 */
[C---:B------:R-:W-:Y:S02]  /*16e0*/  IMAD R45, R2.reuse, R18, R45 ;  /* 0x00000012022d7224 */ /* 0x040fe400078e022d */
[----:B------:R-:W-:Y:S02]  /*16f0*/  @!P4 IMAD.MOV R41, RZ, RZ, -R41 ;  /* 0x000000ffff29c224 */ /* 0x000fe400078e0a29 */
[--C-:B------:R-:W-:Y:S01]  /*1700*/  @!P3 IMAD.IADD R19, R19, 0x1, -R2.reuse ;  /* 0x000000011313b824 */ /* 0x100fe200078e0a02 */
[----:B------:R-:W-:Y:S01]  /*1710*/  ISETP.GT.U32.AND P4, PT, R2, R45, PT ;  /* 0x0000002d0200720c */ /* 0x000fe20003f84070 */
[--C-:B------:R-:W-:Y:S01]  /*1720*/  @!P5 IMAD.IADD R39, R39, 0x1, -R2.reuse ;  /* 0x000000012727d824 */ /* 0x100fe200078e0a02 */
[----:B------:R-:W-:Y:S01]  /*1730*/  ISETP.GE.AND P5, PT, R42, RZ, PT ;  /* 0x000000ff2a00720c */ /* 0x000fe20003fa6270 */
[C---:B------:R-:W-:Y:S01]  /*1740*/  VIADD R20, R5.reuse, 0x24 ;  /* 0x0000002405147836 */ /* 0x040fe20000000000 */
[C---:B------:R-:W-:Y:S01]  /*1750*/  ISETP.GT.U32.AND P3, PT, R2.reuse, R19, PT ;  /* 0x000000130200720c */ /* 0x040fe20003f64070 */
[----:B------:R-:W-:Y:S01]  /*1760*/  @!P0 IMAD.MOV R39, RZ, RZ, -R39 ;  /* 0x000000ffff278224 */ /* 0x000fe200078e0a27 */
[----:B------:R-:W-:Y:S01]  /*1770*/  ISETP.GT.U32.AND P0, PT, R2, R43, PT ;  /* 0x0000002b0200720c */ /* 0x000fe20003f04070 */
[C---:B------:R-:W-:Y:S01]  /*1780*/  VIADD R30, R5.reuse, 0x20 ;  /* 0x00000020051e7836 */ /* 0x040fe20000000000 */
[----:B------:R-:W-:Y:S01]  /*1790*/  IABS R47, R20 ;  /* 0x00000014002f7213 */ /* 0x000fe20000000000 */
[C---:B------:R-:W-:Y:S01]  /*17a0*/  VIADD R40, R5.reuse, 0x18 ;  /* 0x0000001805287836 */ /* 0x040fe20000000000 */
[----:B------:R-:W-:Y:S01]  /*17b0*/  ISETP.GE.AND P1, PT, R20, RZ, PT ;  /* 0x000000ff1400720c */ /* 0x000fe20003f26270 */
[----:B------:R-:W-:Y:S01]  /*17c0*/  VIADD R36, R5, 0x1c ;  /* 0x0000001c05247836 */ /* 0x000fe20000000000 */
[----:B------:R-:W-:Y:S01]  /*17d0*/  IABS R32, R30 ;  /* 0x0000001e00207213 */ /* 0x000fe20000000000 */
[----:B------:R-:W-:Y:S01]  /*17e0*/  @!P4 IMAD.IADD R45, R45, 0x1, -R2 ;  /* 0x000000012d2dc824 */ /* 0x000fe200078e0a02 */
[----:B------:R-:W-:Y:S01]  /*17f0*/  IABS R51, R40 ;  /* 0x0000002800337213 */ /* 0x000fe20000000000 */
[----:B------:R-:W-:Y:S01]  /*1800*/  IMAD.HI.U32 R20, R3, R47, RZ ;  /* 0x0000002f03147227 */ /* 0x000fe200078e00ff */
[----:B------:R-:W-:-:S02]  /*1810*/  IABS R49, R36 ;  /* 0x0000002400317213 */ /* 0x000fc40000000000 */
[----:B------:R-:W-:Y:S01]  /*1820*/  ISETP.GT.U32.AND P4, PT, R2, R45, PT ;  /* 0x0000002d0200720c */ /* 0x000fe20003f84070 */
[----:B------:R-:W-:Y:S01]  /*1830*/  @!P3 IMAD.IADD R19, R19, 0x1, -R2 ;  /* 0x000000011313b824 */ /* 0x000fe200078e0a02 */
[----:B------:R-:W-:Y:S01]  /*1840*/  ISETP.GE.AND P3, PT, R30, RZ, PT ;  /* 0x000000ff1e00720c */ /* 0x000fe20003f66270 */
[----:B------:R-:W-:-:S04]  /*1850*/  IMAD.HI.U32 R18, R3, R32, RZ ;  /* 0x0000002003127227 */ /* 0x000fc800078e00ff */
[----:B------:R-:W-:Y:S02]  /*1860*/  IMAD.MOV.U32 R30, RZ, RZ, R19 ;  /* 0x000000ffff1e7224 */ /* 0x000fe400078e0013 */
[----:B------:R-:W-:Y:S02]  /*1870*/  @!P0 IMAD.IADD R43, R43, 0x1, -R2 ;  /* 0x000000012b2b8824 */ /* 0x000fe400078e0a02 */
[----:B------:R-:W-:Y:S02]  /*1880*/  IMAD.MOV R20, RZ, RZ, -R20 ;  /* 0x000000ffff147224 */ /* 0x000fe400078e0a14 */
[----:B------:R-:W-:Y:S01]  /*1890*/  IMAD.MOV R19, RZ, RZ, -R18 ;  /* 0x000000ffff137224 */ /* 0x000fe200078e0a12 */
[C---:B------:R-:W-:Y:S01]  /*18a0*/  ISETP.GT.U32.AND P0, PT, R2.reuse, R43, PT ;  /* 0x0000002b0200720c */ /* 0x040fe20003f04070 */
[C---:B------:R-:W-:Y:S02]  /*18b0*/  IMAD R47, R2.reuse, R20, R47 ;  /* 0x00000014022f7224 */ /* 0x040fe400078e022f */
[----:B------:R-:W-:-:S02]  /*18c0*/  IMAD R19, R2, R19, R32 ;  /* 0x0000001302137224 */ /* 0x000fc400078e0220 */
[----:B------:R-:W-:Y:S01]  /*18d0*/  @!P5 IMAD.MOV R30, RZ, RZ, -R30 ;  /* 0x000000ffff1ed224 */ /* 0x000fe200078e0a1e */
[C---:B------:R-:W-:Y:S01]  /*18e0*/  ISETP.GT.U32.AND P5, PT, R2.reuse, R47, PT ;  /* 0x0000002f0200720c */ /* 0x040fe20003fa4070 */
[----:B------:R-:W-:Y:S01]  /*18f0*/  @!P4 IMAD.IADD R45, R45, 0x1, -R2 ;  /* 0x000000012d2dc824 */ /* 0x000fe200078e0a02 */
[----:B------:R-:W-:Y:S01]  /*1900*/  ISETP.GT.U32.AND P4, PT, R2, R19, PT ;  /* 0x000000130200720c */ /* 0x000fe20003f84070 */
[----:B------:R-:W-:-:S04]  /*1910*/  IMAD.HI.U32 R18, R3, R51, RZ ;  /* 0x0000003303127227 */ /* 0x000fc800078e00ff */
[----:B------:R-:W-:Y:S01]  /*1920*/  @!P0 IMAD.IADD R43, R43, 0x1, -R2 ;  /* 0x000000012b2b8824 */ /* 0x000fe200078e0a02 */
[----:B------:R-:W-:Y:S01]  /*1930*/  ISETP.GE.AND P0, PT, R36, RZ, PT ;  /* 0x000000ff2400720c */ /* 0x000fe20003f06270 */
[----:B------:R-:W-:Y:S02]  /*1940*/  IMAD.MOV R36, RZ, RZ, -R18 ;  /* 0x000000ffff247224 */ /* 0x000fe400078e0a12 */
[----:B------:R-:W-:Y:S02]  /*1950*/  VIADD R42, R5, 0x14 ;  /* 0x00000014052a7836 */ /* 0x000fe40000000000 */
[----:B------:R-:W-:-:S03]  /*1960*/  IMAD.HI.U32 R20, R3, R49, RZ ;  /* 0x0000003103147227 */ /* 0x000fc600078e00ff */
[----:B------:R-:W-:Y:S01]  /*1970*/  IABS R53, R42 ;  /* 0x0000002a00357213 */ /* 0x000fe20000000000 */
[----:B------:R-:W-:Y:S02]  /*1980*/  VIADD R44, R5, 0x10 ;  /* 0x00000010052c7836 */ /* 0x000fe40000000000 */
[--C-:B------:R-:W-:Y:S02]  /*1990*/  @!P5 IMAD.IADD R47, R47, 0x1, -R2.reuse ;  /* 0x000000012f2fd824 */ /* 0x100fe400078e0a02 */
[----:B------:R-:W-:Y:S01]  /*19a0*/  @!P4 IMAD.IADD R19, R19, 0x1, -R2 ;  /* 0x000000011313c824 */ /* 0x000fe200078e0a02 */
[----:B------:R-:W-:Y:S01]  /*19b0*/  IABS R55, R44 ;  /* 0x0000002c00377213 */ /* 0x000fe20000000000 */
[C---:B------:R-:W-:Y:S01]  /*19c0*/  IMAD R51, R2.reuse, R36, R51 ;  /* 0x0000002402337224 */ /* 0x040fe200078e0233 */
[C---:B------:R-:W-:Y:S01]  /*19d0*/  ISETP.GT.U32.AND P5, PT, R2.reuse, R47, PT ;  /* 0x0000002f0200720c */ /* 0x040fe20003fa4070 */
[----:B------:R-:W-:Y:S01]  /*19e0*/  IMAD.MOV R20, RZ, RZ, -R20 ;  /* 0x000000ffff147224 */ /* 0x000fe200078e0a14 */
[----:B------:R-:W-:Y:S01]  /*19f0*/  SHF.R.S32.HI R36, RZ, 0x6, R0 ;  /* 0x00000006ff247819 */ /* 0x000fe20000011400 */
[----:B------:R-:W-:Y:S01]  /*1a00*/  VIADD R46, R5, 0xc ;  /* 0x0000000c052e7836 */ /* 0x000fe20000000000 */
[C---:B------:R-:W-:Y:S01]  /*1a10*/  ISETP.GT.U32.AND P4, PT, R2.reuse, R51, PT ;  /* 0x000000330200720c */ /* 0x040fe20003f84070 */
[----:B------:R-:W-:Y:S01]  /*1a20*/  @!P6 IMAD.MOV R43, RZ, RZ, -R43 ;  /* 0x000000ffff2be224 */ /* 0x000fe200078e0a2b */
[C---:B------:R-:W-:Y:S01]  /*1a30*/  ISETP.GT.U32.AND P6, PT, R2.reuse, R19, PT ;  /* 0x000000130200720c */ /* 0x040fe20003fc4070 */
[----:B------:R-:W-:Y:S01]  /*1a40*/  IMAD R49, R2, R20, R49 ;  /* 0x0000001402317224 */ /* 0x000fe200078e0231 */
[----:B------:R-:W-:Y:S01]  /*1a50*/  IABS R57, R46 ;  /* 0x0000002e00397213 */ /* 0x000fe20000000000 */
[----:B------:R-:W-:-:S04]  /*1a60*/  IMAD.HI.U32 R20, R3, R53, RZ ;  /* 0x0000003503147227 */ /* 0x000fc800078e00ff */
[----:B------:R-:W-:-:S04]  /*1a70*/  IMAD.HI.U32 R32, R3, R55, RZ ;  /* 0x0000003703207227 */ /* 0x000fc800078e00ff */
[----:B------:R-:W-:Y:S02]  /*1a80*/  IMAD.MOV R20, RZ, RZ, -R20 ;  /* 0x000000ffff147224 */ /* 0x000fe400078e0a14 */
[----:B------:R-:W-:Y:S02]  /*1a90*/  IMAD.MOV R32, RZ, RZ, -R32 ;  /* 0x000000ffff207224 */ /* 0x000fe400078e0a20 */
[----:B------:R-:W-:-:S04]  /*1aa0*/  IMAD.HI.U32 R18, R3, R57, RZ ;  /* 0x0000003903127227 */ /* 0x000fc800078e00ff */
[----:B------:R-:W-:Y:S02]  /*1ab0*/  VIADD R48, R5, 0x8 ;  /* 0x0000000805307836 */ /* 0x000fe40000000000 */
[C---:B------:R-:W-:Y:S02]  /*1ac0*/  IMAD R53, R2.reuse, R20, R53 ;  /* 0x0000001402357224 */ /* 0x040fe400078e0235 */
[----:B------:R-:W-:Y:S01]  /*1ad0*/  @!P5 IMAD.IADD R47, R47, 0x1, -R2 ;  /* 0x000000012f2fd824 */ /* 0x000fe200078e0a02 */
[C---:B------:R-:W-:Y:S01]  /*1ae0*/  ISETP.GT.U32.AND P5, PT, R2.reuse, R49, PT ;  /* 0x000000310200720c */ /* 0x040fe20003fa4070 */
[C---:B------:R-:W-:Y:S01]  /*1af0*/  IMAD R55, R2.reuse, R32, R55 ;  /* 0x0000002002377224 */ /* 0x040fe200078e0237 */
[----:B------:R-:W-:Y:S01]  /*1b00*/  IABS R38, R48 ;  /* 0x0000003000267213 */ /* 0x000fe20000000000 */
[----:B------:R-:W-:Y:S02]  /*1b10*/  IMAD.MOV R20, RZ, RZ, -R18 ;  /* 0x000000ffff147224 */ /* 0x000fe400078e0a12 */
[--C-:B------:R-:W-:Y:S01]  /*1b20*/  @!P6 IMAD.IADD R19, R19, 0x1, -R2.reuse ;  /* 0x000000011313e824 */ /* 0x100fe200078e0a02 */
[----:B------:R-:W-:Y:S01]  /*1b30*/  ISETP.GT.U32.AND P6, PT, R2, R53, PT ;  /* 0x000000350200720c */ /* 0x000fe20003fc4070 */
[----:B------:R-:W-:-:S02]  /*1b40*/  @!P4 IMAD.IADD R51, R51, 0x1, -R2 ;  /* 0x000000013333c824 */ /* 0x000fc400078e0a02 */
[C---:B------:R-:W-:Y:S02]  /*1b50*/  IMAD R57, R2.reuse, R20, R57 ;  /* 0x0000001402397224 */ /* 0x040fe400078e0239 */
[----:B------:R-:W-:Y:S02]  /*1b60*/  IMAD.MOV.U32 R32, RZ, RZ, R19 ;  /* 0x000000ffff207224 */ /* 0x000fe400078e0013 */
[----:B------:R-:W-:Y:S01]  /*1b70*/  @!P1 IMAD.MOV R47, RZ, RZ, -R47 ;  /* 0x000000ffff2f9224 */ /* 0x000fe200078e0a2f */
[C---:B------:R-:W-:Y:S01]  /*1b80*/  ISETP.GT.U32.AND P1, PT, R2.reuse, R55, PT ;  /* 0x000000370200720c */ /* 0x040fe20003f24070 */
[----:B------:R-:W-:Y:S01]  /*1b90*/  @!P2 IMAD.MOV R45, RZ, RZ, -R45 ;  /* 0x000000ffff2da224 */ /* 0x000fe200078e0a2d */
[----:B------:R-:W-:Y:S01]  /*1ba0*/  ISETP.GT.U32.AND P2, PT, R2, R51, PT ;  /* 0x000000330200720c */ /* 0x000fe20003f44070 */
[----:B------:R-:W-:-:S04]  /*1bb0*/  IMAD.HI.U32 R18, R3, R38, RZ ;  /* 0x0000002603127227 */ /* 0x000fc800078e00ff */
[----:B------:R-:W-:Y:S01]  /*1bc0*/  @!P3 IMAD.MOV R32, RZ, RZ, -R32 ;  /* 0x000000ffff20b224 */ /* 0x000fe200078e0a20 */
[C---:B------:R-:W-:Y:S01]  /*1bd0*/  ISETP.GT.U32.AND P3, PT, R2.reuse, R57, PT ;  /* 0x000000390200720c */ /* 0x040fe20003f64070 */
[----:B------:R-:W-:Y:S02]  /*1be0*/  IMAD.MOV R59, RZ, RZ, -R18 ;  /* 0x000000ffff3b7224 */ /* 0x000fe400078e0a12 */
[----:B------:R-:W-:Y:S02]  /*1bf0*/  VIADD R18, R5, 0x4 ;  /* 0x0000000405127836 */ /* 0x000fe40000000000 */
[----:B------:R-:W-:Y:S01]  /*1c00*/  @!P5 IMAD.IADD R49, R49, 0x1, -R2 ;  /* 0x000000013131d824 */ /* 0x000fe200078e0a02 */
[----:B------:R-:W-:Y:S01]  /*1c10*/  ISETP.GE.AND P5, PT, R5, RZ, PT ;  /* 0x000000ff0500720c */ /* 0x000fe20003fa6270 */
[C---:B------:R-:W-:Y:S01]  /*1c20*/  IMAD R5, R2.reuse, R59, R38 ;  /* 0x0000003b02057224 */ /* 0x040fe200078e0226 */
[----:B------:R-:W-:Y:S01]  /*1c30*/  IABS R59, R18 ;  /* 0x00000012003b7213 */ /* 0x000fe20000000000 */
[--C-:B------:R-:W-:Y:S01]  /*1c40*/  @!P1 IMAD.IADD R55, R55, 0x1, -R2.reuse ;  /* 0x0000000137379824 */ /* 0x100fe200078e0a02 */
[----:B------:R-:W-:Y:S01]  /*1c50*/  ISETP.GT.U32.AND P4, PT, R2, R49, PT ;  /* 0x000000310200720c */ /* 0x000fe20003f84070 */
[----:B------:R-:W-:Y:S01]  /*1c60*/  @!P2 IMAD.IADD R51, R51, 0x1, -R2 ;  /* 0x000000013333a824 */ /* 0x000fe200078e0a02 */
[----:B------:R-:W-:Y:S01]  /*1c70*/  ISETP.GE.AND P2, PT, R40, RZ, PT ;  /* 0x000000ff2800720c */ /* 0x000fe20003f46270 */
[----:B------:R-:W-:-:S04]  /*1c80*/  IMAD.HI.U32 R20, R3, R59, RZ ;  /* 0x0000003b03147227 */ /* 0x000fc800078e00ff */
[----:B------:R-:W-:Y:S01]  /*1c90*/  @!P3 IMAD.IADD R57, R57, 0x1, -R2 ;  /* 0x000000013939b824 */ /* 0x000fe200078e0a02 */
[----:B------:R-:W-:Y:S01]  /*1ca0*/  ISETP.GT.U32.AND P3, PT, R2, R55, PT ;  /* 0x000000370200720c */ /* 0x000fe20003f64070 */
[----:B------:R-:W-:-:S04]  /*1cb0*/  IMAD.HI.U32 R3, R3, R61, RZ ;  /* 0x0000003d03037227 */ /* 0x000fc800078e00ff */
[----:B------:R-:W-:Y:S02]  /*1cc0*/  IMAD.MOV R20, RZ, RZ, -R20 ;  /* 0x000000ffff147224 */ /* 0x000fe400078e0a14 */
[----:B------:R-:W-:Y:S02]  /*1cd0*/  IMAD.MOV R19, RZ, RZ, -R3 ;  /* 0x000000ffff137224 */ /* 0x000fe400078e0a03 */
[C---:B------:R-:W-:Y:S02]  /*1ce0*/  IMAD R59, R2.reuse, R20, R59 ;  /* 0x00000014023b7224 */ /* 0x040fe400078e023b */
[C---:B------:R-:W-:Y:S02]  /*1cf0*/  IMAD R61, R2.reuse, R19, R61 ;  /* 0x00000013023d7224 */ /* 0x040fe400078e023d */
[----:B------:R-:W-:Y:S01]  /*1d00*/  @!P2 IMAD.MOV R51, RZ, RZ, -R51 ;  /* 0x000000ffff33a224 */ /* 0x000fe200078e0a33 */
[C---:B------:R-:W-:Y:S01]  /*1d10*/  ISETP.GT.U32.AND P2, PT, R2.reuse, R59, PT ;  /* 0x0000003b0200720c */ /* 0x040fe20003f44070 */
[----:B------:R-:W-:Y:S01]  /*1d20*/  @!P3 IMAD.IADD R55, R55, 0x1, -R2 ;  /* 0x000000013737b824 */ /* 0x000fe200078e0a02 */
[----:B------:R-:W-:Y:S01]  /*1d30*/  ISETP.GT.U32.AND P3, PT, R2, R61, PT ;  /* 0x0000003d0200720c */ /* 0x000fe20003f64070 */
[----:B------:R-:W-:-:S02]  /*1d40*/  IMAD.SHL.U32 R3, R0, 0x40, RZ ;  /* 0x0000004000037824 */ /* 0x000fc400078e00ff */
[--C-:B------:R-:W-:Y:S01]  /*1d50*/  @!P4 IMAD.IADD R49, R49, 0x1, -R2.reuse ;  /* 0x000000013131c824 */ /* 0x100fe200078e0a02 */
[----:B------:R-:W-:Y:S01]  /*1d60*/  ISETP.GT.U32.AND P4, PT, R2, R5, PT ;  /* 0x000000050200720c */ /* 0x000fe20003f84070 */
[----:B------:R-:W-:Y:S01]  /*1d70*/  IMAD.SHL.U32 R20, R0, 0x20, RZ ;  /* 0x0000002000147824 */ /* 0x000fe200078e00ff */
[----:B------:R-:W-:Y:S01]  /*1d80*/  LOP3.LUT R3, R3, 0x1c0, RZ, 0xc0, !PT ;  /* 0x000001c003037812 */ /* 0x000fe200078ec0ff */
[--C-:B------:R-:W-:Y:S01]  /*1d90*/  @!P6 IMAD.IADD R53, R53, 0x1, -R2.reuse ;  /* 0x000000013535e824 */ /* 0x100fe200078e0a02 */
[----:B------:R-:W-:Y:S01]  /*1da0*/  ISETP.GE.AND P6, PT, R42, RZ, PT ;  /* 0x000000ff2a00720c */ /* 0x000fe20003fc6270 */
[----:B------:R-:W-:Y:S01]  /*1db0*/  @!P0 IMAD.MOV R49, RZ, RZ, -R49 ;  /* 0x000000ffff318224 */ /* 0x000fe200078e0a31 */
[----:B------:R-:W-:Y:S01]  /*1dc0*/  LOP3.LUT R20, R20, 0x60, RZ, 0xc0, !PT ;  /* 0x0000006014147812 */ /* 0x000fe200078ec0ff */
[----:B------:R-:W-:Y:S01]  /*1dd0*/  VIADD R3, R3, UR5 ;  /* 0x0000000503037c36 */ /* 0x000fe20008000000 */
[C---:B------:R-:W-:Y:S01]  /*1de0*/  ISETP.GT.U32.AND P1, PT, R2.reuse, R53, PT ;  /* 0x000000350200720c */ /* 0x040fe20003f24070 */
[--C-:B------:R-:W-:Y:S01]  /*1df0*/  @!P2 IMAD.IADD R59, R59, 0x1, -R2.reuse ;  /* 0x000000013b3ba824 */ /* 0x100fe200078e0a02 */
[----:B------:R-:W-:Y:S01]  /*1e00*/  ISETP.GT.U32.AND P0, PT, R2, R57, PT ;  /* 0x000000390200720c */ /* 0x000fe20003f04070 */
[----:B------:R-:W-:-:S02]  /*1e10*/  @!P3 IMAD.IADD R61, R61, 0x1, -R2 ;  /* 0x000000013d3db824 */ /* 0x000fc400078e0a02 */
[----:B------:R-:W-:Y:S01]  /*1e20*/  IMAD R63, R4, 0x10, R3 ;  /* 0x00000010043f7824 */ /* 0x000fe200078e0203 */
[----:B------:R-:W-:Y:S01]  /*1e30*/  SHF.R.S32.HI R3, RZ, 0x2, R0 ;  /* 0x00000002ff037819 */ /* 0x000fe20000011400 */
[--C-:B------:R-:W-:Y:S01]  /*1e40*/  @!P4 IMAD.IADD R5, R5, 0x1, -R2.reuse ;  /* 0x000000010505c824 */ /* 0x100fe200078e0a02 */
[----:B------:R-:W-:Y:S01]  /*1e50*/  ISETP.GT.U32.AND P2, PT, R2, R59, PT ;  /* 0x0000003b0200720c */ /* 0x000fe20003f44070 */
[----:B------:R-:W-:Y:S01]  /*1e60*/  IMAD.SHL.U32 R4, R0, 0x10, RZ ;  /* 0x0000001000047824 */ /* 0x000fe200078e00ff */
[----:B------:R-:W-:Y:S01]  /*1e70*/  ISETP.GT.U32.AND P3, PT, R2, R61, PT ;  /* 0x0000003d0200720c */ /* 0x000fe20003f64070 */
[C---:B------:R-:W-:Y:S01]  /*1e80*/  IMAD.SHL.U32 R19, R0.reuse, 0x2, RZ ;  /* 0x0000000200137824 */ /* 0x040fe200078e00ff */
[----:B------:R-:W-:Y:S01]  /*1e90*/  SGXT R3, R3, 0x1 ;  /* 0x000000010303781a */ /* 0x000fe20000000200 */
[----:B------:R-:W-:Y:S01]  /*1ea0*/  IMAD.SHL.U32 R38, R0, 0x8, RZ ;  /* 0x0000000800267824 */ /* 0x000fe200078e00ff */
[----:B------:R-:W-:Y:S01]  /*1eb0*/  ISETP.GT.U32.AND P4, PT, R2, R5, PT ;  /* 0x000000050200720c */ /* 0x000fe20003f84070 */
[--C-:B------:R-:W-:Y:S01]  /*1ec0*/  @!P1 IMAD.IADD R53, R53, 0x1, -R2.reuse ;  /* 0x0000000135359824 */ /* 0x100fe200078e0a02 */
[----:B------:R-:W-:Y:S01]  /*1ed0*/  SGXT R0, R36, 0x1 ;  /* 0x000000012400781a */ /* 0x000fe20000000200 */
[--C-:B------:R-:W-:Y:S01]  /*1ee0*/  @!P0 IMAD.IADD R57, R57, 0x1, -R2.reuse ;  /* 0x0000000139398824 */ /* 0x100fe200078e0a02 */
[----:B------:R-:W-:Y:S01]  /*1ef0*/  LOP3.LUT R36, R20, 0x90, R3, 0xf8, !PT ;  /* 0x0000009014247812 */ /* 0x000fe200078ef803 */
[----:B------:R-:W-:Y:S01]  /*1f00*/  @!P6 IMAD.MOV R53, RZ, RZ, -R53 ;  /* 0x000000ffff35e224 */ /* 0x000fe200078e0a35 */
[----:B------:R-:W-:Y:S01]  /*1f10*/  LOP3.LUT R4, R4, 0x100, RZ, 0xc0, !PT ;  /* 0x0000010004047812 */ /* 0x000fe200078ec0ff */
[--C-:B------:R-:W-:Y:S01]  /*1f20*/  @!P2 IMAD.IADD R59, R59, 0x1, -R2.reuse ;  /* 0x000000013b3ba824 */ /* 0x100fe200078e0a02 */
[----:B------:R-:W-:Y:S01]  /*1f30*/  LOP3.LUT R3, R36, 0x10, R19, 0x78, !PT ;  /* 0x0000001024037812 */ /* 0x000fe200078e7813 */
[----:B------:R-:W-:Y:S01]  /*1f40*/  @!P3 IMAD.IADD R61, R61, 0x1, -R2 ;  /* 0x000000013d3db824 */ /* 0x000fe200078e0a02 */
[----:B------:R-:W-:Y:S01]  /*1f50*/  ISETP.GE.AND P2, PT, R18, RZ, PT ;  /* 0x000000ff1200720c */ /* 0x000fe20003f46270 */
[----:B------:R-:W2:Y:S01]  /*1f60*/  LDC R36, c[0x0][0x3b0] ;  /* 0x0000ec00ff247b82 */ /* 0x000ea20000000800 */
[----:B------:R-:W-:Y:S01]  /*1f70*/  IADD3 R18, PT, PT, R3, UR5, R4 ;  /* 0x0000000503127c10 */ /* 0x000fe2000fffe004 */
[----:B------:R-:W-:Y:S01]  /*1f80*/  @!P4 IMAD.IADD R5, R5, 0x1, -R2 ;  /* 0x000000010505c824 */ /* 0x000fe200078e0a02 */
[----:B------:R-:W-:Y:S01]  /*1f90*/  ISETP.NE.AND P3, PT, R17, RZ, PT ;  /* 0x000000ff1100720c */ /* 0x000fe20003f65270 */
[----:B------:R-:W-:Y:S01]  /*1fa0*/  @!P5 IMAD.MOV R61, RZ, RZ, -R61 ;  /* 0x000000ffff3dd224 */ /* 0x000fe200078e0a3d */
[----:B------:R-:W-:Y:S01]  /*1fb0*/  LOP3.LUT R3, RZ, R17, RZ, 0x33, !PT ;  /* 0x00000011ff037212 */ /* 0x000fe200078e33ff */
[----:B-1----:R-:W-:Y:S01]  /*1fc0*/  IMAD R34, R34, UR10, RZ ;  /* 0x0000000a22227c24 */ /* 0x002fe2000f8e02ff */
[----:B------:R-:W-:-:S02]  /*1fd0*/  ISETP.GE.AND P1, PT, R44, RZ, PT ;  /* 0x000000ff2c00720c */ /* 0x000fc40003f26270 */
[C---:B------:R-:W-:Y:S01]  /*1fe0*/  SEL R2, R3.reuse, R28, !P3 ;  /* 0x0000001c03027207 */ /* 0x040fe20005800000 */
[----:B------:R-:W-:Y:S01]  /*1ff0*/  IMAD.WIDE R84, R34, 0x2, RZ ;  /* 0x0000000222547825 */ /* 0x000fe200078e02ff */
[C---:B------:R-:W-:Y:S02]  /*2000*/  SEL R4, R3.reuse, R29, !P3 ;  /* 0x0000001d03047207 */ /* 0x040fe40005800000 */
[----:B------:R-:W1:Y:S01]  /*2010*/  LDC.64 R28, c[0x0][0x388] ;  /* 0x0000e200ff1c7b82 */ /* 0x000e620000000a00 */
[----:B------:R-:W-:Y:S01]  /*2020*/  ISETP.GE.AND P0, PT, R46, RZ, PT ;  /* 0x000000ff2e00720c */ /* 0x000fe20003f06270 */
[----:B------:R-:W-:Y:S01]  /*2030*/  @!P2 IMAD.MOV R59, RZ, RZ, -R59 ;  /* 0x000000ffff3ba224 */ /* 0x000fe200078e0a3b */
[----:B------:R-:W-:Y:S02]  /*2040*/  ISETP.GE.AND P4, PT, R48, RZ, PT ;  /* 0x000000ff3000720c */ /* 0x000fe40003f86270 */
[----:B------:R-:W-:Y:S02]  /*2050*/  SEL R8, R3, R8, !P3 ;  /* 0x0000000803087207 */ /* 0x000fe40005800000 */
[----:B------:R-:W-:Y:S01]  /*2060*/  LOP3.LUT R38, R38, 0x30, R19, 0x48, !PT ;  /* 0x0000003026267812 */ /* 0x000fe200078e4813 */
[----:B------:R-:W-:Y:S01]  /*2070*/  @!P1 IMAD.MOV R55, RZ, RZ, -R55 ;  /* 0x000000ffff379224 */ /* 0x000fe200078e0a37 */
[----:B------:R-:W-:-:S02]  /*2080*/  LOP3.LUT R0, R0, 0x90, RZ, 0xc0, !PT ;  /* 0x0000009000007812 */ /* 0x000fc400078ec0ff */
[C---:B------:R-:W-:Y:S01]  /*2090*/  SEL R10, R3.reuse, R10, !P3 ;  /* 0x0000000a030a7207 */ /* 0x040fe20005800000 */
[----:B--2---:R-:W-:Y:S01]  /*20a0*/  IMAD R40, R8, R36, RZ ;  /* 0x0000002408287224 */ /* 0x004fe200078e02ff */
[C---:B------:R-:W-:Y:S01]  /*20b0*/  SEL R6, R3.reuse, R6, !P3 ;  /* 0x0000000603067207 */ /* 0x040fe20005800000 */
[----:B------:R-:W-:Y:S01]  /*20c0*/  @!P0 IMAD.MOV R57, RZ, RZ, -R57 ;  /* 0x000000ffff398224 */ /* 0x000fe200078e0a39 */
[C---:B------:R-:W-:Y:S01]  /*20d0*/  SEL R7, R3.reuse, R7, !P3 ;  /* 0x0000000703077207 */ /* 0x040fe20005800000 */
[----:B------:R-:W-:Y:S01]  /*20e0*/  @!P4 IMAD.MOV R5, RZ, RZ, -R5 ;  /* 0x000000ffff05c224 */ /* 0x000fe200078e0a05 */
[C---:B------:R-:W-:Y:S01]  /*20f0*/  SEL R16, R3.reuse, R16, !P3 ;  /* 0x0000001003107207 */ /* 0x040fe20005800000 */
[-C--:B------:R-:W-:Y:S01]  /*2100*/  IMAD R17, R6, R36.reuse, RZ ;  /* 0x0000002406117224 */ /* 0x080fe200078e02ff */
[----:B------:R-:W-:Y:S01]  /*2110*/  SEL R37, R3, R37, !P3 ;  /* 0x0000002503257207 */ /* 0x000fe20005800000 */
[-C--:B------:R-:W-:Y:S01]  /*2120*/  IMAD R7, R7, R36.reuse, RZ ;  /* 0x0000002407077224 */ /* 0x080fe200078e02ff */
[----:B------:R-:W-:Y:S01]  /*2130*/  LOP3.LUT R19, R0, 0x7e, R19, 0x78, !PT ;  /* 0x0000007e00137812 */ /* 0x000fe200078e7813 */
[----:B------:R-:W-:Y:S01]  /*2140*/  IMAD.IADD R0, R38, 0x1, R63 ;  /* 0x0000000126007824 */ /* 0x000fe200078e023f */
[C---:B------:R-:W-:Y:S01]  /*2150*/  SEL R11, R3.reuse, R11, !P3 ;  /* 0x0000000b030b7207 */ /* 0x040fe20005800000 */
[----:B------:R-:W-:Y:S01]  /*2160*/  IMAD R38, R10, R36, RZ ;  /* 0x000000240a267224 */ /* 0x000fe200078e02ff */
[C---:B------:R-:W-:Y:S01]  /*2170*/  SEL R12, R3.reuse, R12, !P3 ;  /* 0x0000000c030c7207 */ /* 0x040fe20005800000 */
[----:B------:R-:W-:Y:S01]  /*2180*/  IMAD R119, R16, R36, RZ ;  /* 0x0000002410777224 */ /* 0x000fe200078e02ff */
[----:B------:R-:W-:Y:S01]  /*2190*/  SEL R14, R3, R14, !P3 ;  /* 0x0000000e030e7207 */ /* 0x000fe20005800000 */
[-C--:B------:R-:W-:Y:S01]  /*21a0*/  IMAD R111, R37, R36.reuse, RZ ;  /* 0x00000024256f7224 */ /* 0x080fe200078e02ff */
[C---:B------:R-:W-:Y:S01]  /*21b0*/  SEL R9, R3.reuse, R9, !P3 ;  /* 0x0000000903097207 */ /* 0x040fe20005800000 */
[----:B------:R-:W2:Y:S01]  /*21c0*/  LDC R37, c[0x0][0x3a8] ;  /* 0x0000ea00ff257b82 */ /* 0x000ea20000000800 */
[----:B------:R-:W-:Y:S01]  /*21d0*/  SEL R13, R3, R13, !P3 ;  /* 0x0000000d030d7207 */ /* 0x000fe20005800000 */
[-C--:B------:R-:W-:Y:S01]  /*21e0*/  IMAD R42, R11, R36.reuse, RZ ;  /* 0x000000240b2a7224 */ /* 0x080fe200078e02ff */
[C---:B------:R-:W-:Y:S01]  /*21f0*/  SEL R15, R3.reuse, R15, !P3 ;  /* 0x0000000f030f7207 */ /* 0x040fe20005800000 */
[-C--:B------:R-:W-:Y:S01]  /*2200*/  IMAD R44, R12, R36.reuse, RZ ;  /* 0x000000240c2c7224 */ /* 0x080fe200078e02ff */
[----:B------:R-:W-:Y:S01]  /*2210*/  SEL R39, R3, R39, !P3 ;  /* 0x0000002703277207 */ /* 0x000fe20005800000 */
[----:B------:R-:W-:Y:S01]  /*2220*/  IMAD R48, R14, R36, RZ ;  /* 0x000000240e307224 */ /* 0x000fe200078e02ff */
[----:B-1----:R-:W-:Y:S01]  /*2230*/  LEA R10, P1, R40, R28, 0x1 ;  /* 0x0000001c280a7211 */ /* 0x002fe200078208ff */
[-C--:B------:R-:W-:Y:S01]  /*2240*/  IMAD R9, R9, R36.reuse, RZ ;  /* 0x0000002409097224 */ /* 0x080fe200078e02ff */
[----:B------:R-:W-:Y:S01]  /*2250*/  SEL R31, R3, R31, !P3 ;  /* 0x0000001f031f7207 */ /* 0x000fe20005800000 */
[-C--:B------:R-:W-:Y:S01]  /*2260*/  IMAD R46, R13, R36.reuse, RZ ;  /* 0x000000240d2e7224 */ /* 0x080fe200078e02ff */
[----:B------:R-:W-:Y:S01]  /*2270*/  SEL R33, R3, R33, !P3 ;  /* 0x0000002103217207 */ /* 0x000fe20005800000 */
[-C--:B------:R-:W-:Y:S01]  /*2280*/  IMAD R127, R15, R36.reuse, RZ ;  /* 0x000000240f7f7224 */ /* 0x080fe200078e02ff */
[----:B------:R-:W-:Y:S01]  /*2290*/  SEL R35, R3, R35, !P3 ;  /* 0x0000002303237207 */ /* 0x000fe20005800000 */
[-C--:B------:R-:W-:Y:S01]  /*22a0*/  IMAD R39, R39, R36.reuse, RZ ;  /* 0x0000002427277224 */ /* 0x080fe200078e02ff */
[C---:B------:R-:W-:Y:S01]  /*22b0*/  SEL R41, R3.reuse, R41, !P3 ;  /* 0x0000002903297207 */ /* 0x040fe20005800000 */
[----:B------:R-:W-:Y:S01]  /*22c0*/  IMAD R121, R2, R36, RZ ;  /* 0x0000002402797224 */ /* 0x000fe200078e02ff */
[C---:B------:R-:W-:Y:S01]  /*22d0*/  SEL R30, R3.reuse, R30, !P3 ;  /* 0x0000001e031e7207 */ /* 0x040fe20005800000 */
[-C--:B------:R-:W-:Y:S01]  /*22e0*/  IMAD R123, R4, R36.reuse, RZ ;  /* 0x00000024047b7224 */ /* 0x080fe200078e02ff */
[----:B------:R-:W-:Y:S01]  /*22f0*/  SEL R43, R3, R43, !P3 ;  /* 0x0000002b032b7207 */ /* 0x000fe20005800000 */
[-C--:B------:R-:W-:Y:S01]  /*2300*/  IMAD R31, R31, R36.reuse, RZ ;  /* 0x000000241f1f7224 */ /* 0x080fe200078e02ff */
[----:B------:R-:W-:Y:S01]  /*2310*/  SEL R45, R3, R45, !P3 ;  /* 0x0000002d032d7207 */ /* 0x000fe20005800000 */
[-C--:B------:R-:W-:Y:S01]  /*2320*/  IMAD R113, R33, R36.reuse, RZ ;  /* 0x0000002421717224 */ /* 0x080fe200078e02ff */
[----:B------:R-:W-:Y:S01]  /*2330*/  SEL R47, R3, R47, !P3 ;  /* 0x0000002f032f7207 */ /* 0x000fe20005800000 */
[----:B------:R-:W-:Y:S01]  /*2340*/  IMAD R35, R35, R36, RZ ;  /* 0x0000002423237224 */ /* 0x000fe200078e02ff */
[----:B------:R-:W-:Y:S01]  /*2350*/  SEL R32, R3, R32, !P3 ;  /* 0x0000002003207207 */ /* 0x000fe20005800000 */
[-C--:B------:R-:W-:Y:S01]  /*2360*/  IMAD R41, R41, R36.reuse, RZ ;  /* 0x0000002429297224 */ /* 0x080fe200078e02ff */
[C---:B------:R-:W-:Y:S01]  /*2370*/  SEL R49, R3.reuse, R49, !P3 ;  /* 0x0000003103317207 */ /* 0x040fe20005800000 */
[-C--:B------:R-:W-:Y:S01]  /*2380*/  IMAD R30, R30, R36.reuse, RZ ;  /* 0x000000241e1e7224 */ /* 0x080fe200078e02ff */
[C---:B------:R-:W-:Y:S01]  /*2390*/  SEL R51, R3.reuse, R51, !P3 ;  /* 0x0000003303337207 */ /* 0x040fe20005800000 */
[-C--:B------:R-:W-:Y:S01]  /*23a0*/  IMAD R95, R32, R36.reuse, RZ ;  /* 0x00000024205f7224 */ /* 0x080fe200078e02ff */
[----:B------:R-:W-:Y:S01]  /*23b0*/  SEL R53, R3, R53, !P3 ;  /* 0x0000003503357207 */ /* 0x000fe20005800000 */
        /* <DEDUP_REMOVED lines=11> */
[-C--:B------:R-:W-:Y:S01]  /*2470*/  LEA.HI.X.SX32 R11, R40, R29.reuse, 0x1, P1 ;  /* 0x0000001d280b7211 */ /* 0x080fe200008f0eff */
[----:B------:R-:W-:Y:S01]  /*2480*/  IMAD R55, R55, R36, RZ ;  /* 0x0000002437377224 */ /* 0x000fe200078e02ff */
[----:B------:R-:W-:Y:S01]  /*2490*/  LEA R16, P4, R17, R28, 0x1 ;  /* 0x0000001c11107211 */ /* 0x000fe200078808ff */
[----:B------:R-:W-:Y:S01]  /*24a0*/  IMAD R57, R57, R36, RZ ;  /* 0x0000002439397224 */ /* 0x000fe200078e02ff */
[----:B------:R-:W-:Y:S01]  /*24b0*/  LEA R14, P3, R38, R28, 0x1 ;  /* 0x0000001c260e7211 */ /* 0x000fe200078608ff */
[----:B------:R-:W-:Y:S01]  /*24c0*/  IMAD R105, R5, R36, RZ ;  /* 0x0000002405697224 */ /* 0x000fe200078e02ff */
[----:B------:R-:W-:Y:S01]  /*24d0*/  LEA R12, P2, R7, R28, 0x1 ;  /* 0x0000001c070c7211 */ /* 0x000fe200078408ff */
[----:B------:R-:W-:Y:S01]  /*24e0*/  IMAD R59, R59, R36, RZ ;  /* 0x000000243b3b7224 */ /* 0x000fe200078e02ff */
[----:B------:R-:W-:Y:S01]  /*24f0*/  LEA R118, P1, R119, R28, 0x1 ;  /* 0x0000001c77767211 */ /* 0x000fe200078208ff */
[----:B------:R-:W-:Y:S01]  /*2500*/  IMAD R36, R3, R36, RZ ;  /* 0x0000002403247224 */ /* 0x000fe200078e02ff */
[----:B------:R-:W-:Y:S01]  /*2510*/  LEA.HI.X.SX32 R17, R17, R29, 0x1, P4 ;  /* 0x0000001d11117211 */ /* 0x000fe200020f0eff */
[----:B--2---:R-:W-:Y:S01]  /*2520*/  IMAD R72, R22, R37, RZ ;  /* 0x0000002516487224 */ /* 0x004fe200078e02ff */
[----:B------:R-:W-:Y:S01]  /*2530*/  LEA.HI.X.SX32 R15, R38, R29, 0x1, P3 ;  /* 0x0000001d260f7211 */ /* 0x000fe200018f0eff */
[----:B------:R-:W-:Y:S01]  /*2540*/  IMAD R73, R23, R37, RZ ;  /* 0x0000002517497224 */ /* 0x000fe200078e02ff */
[-C--:B------:R-:W-:Y:S01]  /*2550*/  LEA.HI.X.SX32 R13, R7, R29.reuse, 0x1, P2 ;  /* 0x0000001d070d7211 */ /* 0x080fe200010f0eff */
[----:B------:R-:W1:Y:S01]  /*2560*/  LDC R38, c[0x0][0x3ac] ;  /* 0x0000eb00ff267b82 */ /* 0x000e620000000800 */
[----:B------:R-:W-:-:S02]  /*2570*/  LEA.HI.X.SX32 R119, R119, R29, 0x1, P1 ;  /* 0x0000001d77777211 */ /* 0x000fc400008f0eff */
[----:B------:R-:W-:Y:S02]  /*2580*/  CS2R R60, SRZ ;  /* 0x00000000003c7805 */ /* 0x000fe4000001ff00 */
[-C--:B------:R-:W-:Y:S02]  /*2590*/  LEA R8, P0, R9, R28.reuse, 0x1 ;  /* 0x0000001c09087211 */ /* 0x080fe400078008ff */
[----:B------:R-:W-:Y:S02]  /*25a0*/  CS2R R62, SRZ ;  /* 0x00000000003e7805 */ /* 0x000fe4000001ff00 */
[-C--:B------:R-:W-:Y:S01]  /*25b0*/  LEA R6, P6, R42, R28.reuse, 0x1 ;  /* 0x0000001c2a067211 */ /* 0x080fe200078c08ff */
[----:B------:R-:W-:Y:S01]  /*25c0*/  IMAD.SHL.U32 R76, R37, 0x20, RZ ;  /* 0x00000020254c7824 */ /* 0x000fe200078e00ff */
[-C--:B------:R-:W-:Y:S02]  /*25d0*/  LEA R4, P5, R44, R28.reuse, 0x1 ;  /* 0x0000001c2c047211 */ /* 0x080fe400078a08ff */
[----:B------:R-:W-:-:S02]  /*25e0*/  LEA R2, P4, R46, R28, 0x1 ;  /* 0x0000001c2e027211 */ /* 0x000fc400078808ff */
[-C--:B------:R-:W-:Y:S02]  /*25f0*/  LEA R32, P3, R48, R28.reuse, 0x1 ;  /* 0x0000001c30207211 */ /* 0x080fe400078608ff */
[-C--:B------:R-:W-:Y:S02]  /*2600*/  LEA R126, P2, R127, R28.reuse, 0x1 ;  /* 0x0000001c7f7e7211 */ /* 0x080fe400078408ff */
[----:B------:R-:W-:Y:S02]  /*2610*/  LEA R106, P1, R39, R28, 0x1 ;  /* 0x0000001c276a7211 */ /* 0x000fe400078208ff */
[-C--:B------:R-:W-:Y:S02]  /*2620*/  LEA.HI.X.SX32 R9, R9, R29.reuse, 0x1, P0 ;  /* 0x0000001d09097211 */ /* 0x080fe400000f0eff */
[-C--:B------:R-:W-:Y:S02]  /*2630*/  LEA.HI.X.SX32 R7, R42, R29.reuse, 0x1, P6 ;  /* 0x0000001d2a077211 */ /* 0x080fe400030f0eff */
[----:B------:R-:W-:-:S02]  /*2640*/  LEA.HI.X.SX32 R5, R44, R29, 0x1, P5 ;  /* 0x0000001d2c057211 */ /* 0x000fc400028f0eff */
[-C--:B------:R-:W-:Y:S01]  /*2650*/  LEA.HI.X.SX32 R3, R46, R29.reuse, 0x1, P4 ;  /* 0x0000001d2e037211 */ /* 0x080fe200020f0eff */
[----:B-1----:R-:W-:Y:S01]  /*2660*/  IMAD R77, R25, R38, RZ ;  /* 0x00000026194d7224 */ /* 0x002fe200078e02ff */
[-C--:B------:R-:W-:Y:S01]  /*2670*/  LEA.HI.X.SX32 R33, R48, R29.reuse, 0x1, P3 ;  /* 0x0000001d30217211 */ /* 0x080fe200018f0eff */
[----:B------:R-:W-:Y:S01]  /*2680*/  IMAD.SHL.U32 R125, R38, 0x20, RZ ;  /* 0x00000020267d7824 */ /* 0x000fe200078e00ff */
[-C--:B------:R-:W-:Y:S02]  /*2690*/  LEA.HI.X.SX32 R127, R127, R29.reuse, 0x1, P2 ;  /* 0x0000001d7f7f7211 */ /* 0x080fe400010f0eff */
[----:B------:R-:W-:Y:S02]  /*26a0*/  LEA.HI.X.SX32 R107, R39, R29, 0x1, P1 ;  /* 0x0000001d276b7211 */ /* 0x000fe400008f0eff */
[-C--:B------:R-:W-:Y:S02]  /*26b0*/  LEA R120, P0, R121, R28.reuse, 0x1 ;  /* 0x0000001c79787211 */ /* 0x080fe400078008ff */
[----:B------:R-:W-:-:S02]  /*26c0*/  LEA R122, P6, R123, R28, 0x1 ;  /* 0x0000001c7b7a7211 */ /* 0x000fc400078c08ff */
[-C--:B------:R-:W-:Y:S02]  /*26d0*/  LEA R116, P5, R31, R28.reuse, 0x1 ;  /* 0x0000001c1f747211 */ /* 0x080fe400078a08ff */
[-C--:B------:R-:W-:Y:S02]  /*26e0*/  LEA R112, P4, R113, R28.reuse, 0x1 ;  /* 0x0000001c71707211 */ /* 0x080fe400078808ff */
[-C--:B------:R-:W-:Y:S02]  /*26f0*/  LEA R114, P3, R35, R28.reuse, 0x1 ;  /* 0x0000001c23727211 */ /* 0x080fe400078608ff */
[-C--:B------:R-:W-:Y:S02]  /*2700*/  LEA R110, P2, R111, R28.reuse, 0x1 ;  /* 0x0000001c6f6e7211 */ /* 0x080fe400078408ff */
[----:B------:R-:W-:Y:S02]  /*2710*/  LEA R98, P1, R49, R28, 0x1 ;  /* 0x0000001c31627211 */ /* 0x000fe400078208ff */
[----:B------:R-:W-:-:S02]  /*2720*/  LEA.HI.X.SX32 R121, R121, R29, 0x1, P0 ;  /* 0x0000001d79797211 */ /* 0x000fc400000f0eff */
[-C--:B------:R-:W-:Y:S02]  /*2730*/  LEA.HI.X.SX32 R123, R123, R29.reuse, 0x1, P6 ;  /* 0x0000001d7b7b7211 */ /* 0x080fe400030f0eff */
[-C--:B------:R-:W-:Y:S02]  /*2740*/  LEA.HI.X.SX32 R117, R31, R29.reuse, 0x1, P5 ;  /* 0x0000001d1f757211 */ /* 0x080fe400028f0eff */
[-C--:B------:R-:W-:Y:S02]  /*2750*/  LEA.HI.X.SX32 R113, R113, R29.reuse, 0x1, P4 ;  /* 0x0000001d71717211 */ /* 0x080fe400020f0eff */
[----:B------:R-:W-:Y:S01]  /*2760*/  LEA.HI.X.SX32 R115, R35, R29, 0x1, P3 ;  /* 0x0000001d23737211 */ /* 0x000fe200018f0eff */
[----:B------:R-:W-:Y:S01]  /*2770*/  IMAD R35, R26, R37, RZ ;  /* 0x000000251a237224 */ /* 0x000fe200078e02ff */
[-C--:B------:R-:W-:Y:S02]  /*2780*/  LEA.HI.X.SX32 R111, R111, R29.reuse, 0x1, P2 ;  /* 0x0000001d6f6f7211 */ /* 0x080fe400010f0eff */
[----:B------:R-:W-:-:S02]  /*2790*/  LEA.HI.X.SX32 R99, R49, R29, 0x1, P1 ;  /* 0x0000001d31637211 */ /* 0x000fc400008f0eff */
[-C--:B------:R-:W-:Y:S02]  /*27a0*/  LEA R108, P0, R41, R28.reuse, 0x1 ;  /* 0x0000001c296c7211 */ /* 0x080fe400078008ff */
[-C--:B------:R-:W-:Y:S02]  /*27b0*/  LEA R96, P6, R30, R28.reuse, 0x1 ;  /* 0x0000001c1e607211 */ /* 0x080fe400078c08ff */
[-C--:B------:R-:W-:Y:S02]  /*27c0*/  LEA R88, P5, R43, R28.reuse, 0x1 ;  /* 0x0000001c2b587211 */ /* 0x080fe400078a08ff */
[-C--:B------:R-:W-:Y:S02]  /*27d0*/  LEA R90, P4, R45, R28.reuse, 0x1 ;  /* 0x0000001c2d5a7211 */ /* 0x080fe400078808ff */
[-C--:B------:R-:W-:Y:S02]  /*27e0*/  LEA R78, P3, R47, R28.reuse, 0x1 ;  /* 0x0000001c2f4e7211 */ /* 0x080fe400078608ff */
[----:B------:R-:W-:-:S02]  /*27f0*/  LEA R94, P2, R95, R28, 0x1 ;  /* 0x0000001c5f5e7211 */ /* 0x000fc400078408ff */
[----:B------:R-:W-:Y:S02]  /*2800*/  LEA R92, P1, R36, R28, 0x1 ;  /* 0x0000001c245c7211 */ /* 0x000fe400078208ff */
[-C--:B------:R-:W-:Y:S02]  /*2810*/  LEA.HI.X.SX32 R109, R41, R29.reuse, 0x1, P0 ;  /* 0x0000001d296d7211 */ /* 0x080fe400000f0eff */
[-C--:B------:R-:W-:Y:S02]  /*2820*/  LEA.HI.X.SX32 R97, R30, R29.reuse, 0x1, P6 ;  /* 0x0000001d1e617211 */ /* 0x080fe400030f0eff */
[-C--:B------:R-:W-:Y:S02]  /*2830*/  LEA.HI.X.SX32 R89, R43, R29.reuse, 0x1, P5 ;  /* 0x0000001d2b597211 */ /* 0x080fe400028f0eff */
[----:B------:R-:W-:Y:S02]  /*2840*/  LEA.HI.X.SX32 R91, R45, R29, 0x1, P4 ;  /* 0x0000001d2d5b7211 */ /* 0x000fe400020f0eff */
[----:B------:R-:W-:-:S02]  /*2850*/  CS2R R44, SRZ ;  /* 0x00000000002c7805 */ /* 0x000fc4000001ff00 */
[-C--:B------:R-:W-:Y:S02]  /*2860*/  LEA.HI.X.SX32 R79, R47, R29.reuse, 0x1, P3 ;  /* 0x0000001d2f4f7211 */ /* 0x080fe400018f0eff */
[----:B------:R-:W-:Y:S02]  /*2870*/  CS2R R46, SRZ ;  /* 0x00000000002e7805 */ /* 0x000fe4000001ff00 */
[-C--:B------:R-:W-:Y:S02]  /*2880*/  LEA.HI.X.SX32 R95, R95, R29.reuse, 0x1, P2 ;  /* 0x0000001d5f5f7211 */ /* 0x080fe400010f0eff */
[----:B------:R-:W-:Y:S01]  /*2890*/  LEA.HI.X.SX32 R93, R36, R29, 0x1, P1 ;  /* 0x0000001d245d7211 */ /* 0x000fe200008f0eff */
[----:B------:R-:W-:Y:S01]  /*28a0*/  IMAD R36, R24, R37, RZ ;  /* 0x0000002518247224 */ /* 0x000fe200078e02ff */
[-C--:B------:R-:W-:Y:S02]  /*28b0*/  LEA R86, P0, R51, R28.reuse, 0x1 ;  /* 0x0000001c33567211 */ /* 0x080fe400078008ff */
[----:B------:R-:W-:-:S02]  /*28c0*/  LEA R100, P6, R53, R28, 0x1 ;  /* 0x0000001c35647211 */ /* 0x000fc400078c08ff */
[-C--:B------:R-:W-:Y:S02]  /*28d0*/  LEA R102, P5, R55, R28.reuse, 0x1 ;  /* 0x0000001c37667211 */ /* 0x080fe400078a08ff */
[-C--:B------:R-:W-:Y:S02]  /*28e0*/  LEA R80, P4, R57, R28.reuse, 0x1 ;  /* 0x0000001c39507211 */ /* 0x080fe400078808ff */
[-C--:B------:R-:W-:Y:S02]  /*28f0*/  LEA R104, P3, R105, R28.reuse, 0x1 ;  /* 0x0000001c69687211 */ /* 0x080fe400078608ff */
[----:B------:R-:W-:Y:S02]  /*2900*/  LEA R82, P2, R59, R28, 0x1 ;  /* 0x0000001c3b527211 */ /* 0x000fe400078408ff */
[-C--:B------:R-:W-:Y:S02]  /*2910*/  LEA.HI.X.SX32 R87, R51, R29.reuse, 0x1, P0 ;  /* 0x0000001d33577211 */ /* 0x080fe400000f0eff */
[----:B------:R-:W-:-:S02]  /*2920*/  LEA.HI.X.SX32 R101, R53, R29, 0x1, P6 ;  /* 0x0000001d35657211 */ /* 0x000fc400030f0eff */
[-C--:B------:R-:W-:Y:S02]  /*2930*/  LEA.HI.X.SX32 R103, R55, R29.reuse, 0x1, P5 ;  /* 0x0000001d37677211 */ /* 0x080fe400028f0eff */
[-C--:B------:R-:W-:Y:S02]  /*2940*/  LEA.HI.X.SX32 R81, R57, R29.reuse, 0x1, P4 ;  /* 0x0000001d39517211 */ /* 0x080fe400020f0eff */
[-C--:B------:R-:W-:Y:S02]  /*2950*/  LEA.HI.X.SX32 R105, R105, R29.reuse, 0x1, P3 ;  /* 0x0000001d69697211 */ /* 0x080fe400018f0eff */
[----:B------:R-:W-:Y:S02]  /*2960*/  LEA.HI.X.SX32 R83, R59, R29, 0x1, P2 ;  /* 0x0000001d3b537211 */ /* 0x000fe400010f0eff */
[-C--:B0-----:R-:W-:Y:S02]  /*2970*/  LEA R28, P0, R72, R74.reuse, 0x1 ;  /* 0x0000004a481c7211 */ /* 0x081fe400078008ff */
[----:B------:R-:W-:-:S02]  /*2980*/  LEA R29, P1, R73, R74, 0x1 ;  /* 0x0000004a491d7211 */ /* 0x000fc400078208ff */
[-C--:B------:R-:W-:Y:S02]  /*2990*/  LEA R30, P2, R36, R74.reuse, 0x1 ;  /* 0x0000004a241e7211 */ /* 0x080fe400078408ff */
[----:B------:R-:W-:Y:S02]  /*29a0*/  LEA R31, P3, R35, R74, 0x1 ;  /* 0x0000004a231f7211 */ /* 0x000fe400078608ff */
[-C--:B------:R-:W-:Y:S02]  /*29b0*/  LEA.HI.X.SX32 R72, R72, R75.reuse, 0x1, P0 ;  /* 0x0000004b48487211 */ /* 0x080fe400000f0eff */
[-C--:B------:R-:W-:Y:S02]  /*29c0*/  LEA.HI.X.SX32 R73, R73, R75.reuse, 0x1, P1 ;  /* 0x0000004b49497211 */ /* 0x080fe400008f0eff */
[-C--:B------:R-:W-:Y:S02]  /*29d0*/  LEA.HI.X.SX32 R74, R36, R75.reuse, 0x1, P2 ;  /* 0x0000004b244a7211 */ /* 0x080fe400010f0eff */
[----:B------:R-:W-:-:S02]  /*29e0*/  LEA.HI.X.SX32 R75, R35, R75, 0x1, P3 ;  /* 0x0000004b234b7211 */ /* 0x000fc400018f0eff */
[----:B------:R-:W-:-:S07]  /*29f0*/  LOP3.LUT R124, R19, 0x20, RZ, 0x3c, !PT ;  /* 0x00000020137c7812 */ /* 0x000fce00078e3cff */
.L_x_2:
[----:B------:R-:W-:Y:S02]  /*2a00*/  ISETP.GE.AND P0, PT, R26, UR7, PT ;  /* 0x000000071a007c0c */ /* 0x000fe4000bf06270 */
[C---:B------:R-:W-:Y:S02]  /*2a10*/  IADD3 R38, P3, PT, R84.reuse, R31, RZ ;  /* 0x0000001f54267210 */ /* 0x040fe40007f7e0ff */
[----:B------:R-:W-:Y:S02]  /*2a20*/  IADD3 R34, P1, PT, R84, R29, RZ ;  /* 0x0000001d54227210 */ /* 0x000fe40007f3e0ff */
[----:B------:R-:W-:Y:S01]  /*2a30*/  PRMT R56, RZ, 0x7610, R56 ;  /* 0x00007610ff387816 */ /* 0x000fe20000000038 */
[C---:B------:R-:W-:Y:S01]  /*2a40*/  IMAD.X R39, R85.reuse, 0x1, R75, P3 ;  /* 0x0000000155277824 */ /* 0x040fe200018e064b */
[----:B------:R-:W-:Y:S01]  /*2a50*/  ISETP.GE.AND P4, PT, R24, UR7, PT ;  /* 0x0000000718007c0c */ /* 0x000fe2000bf86270 */
[----:B------:R-:W-:Y:S01]  /*2a60*/  IMAD.X R35, R85, 0x1, R73, P1 ;  /* 0x0000000155237824 */ /* 0x000fe200008e0649 */
[----:B------:R-:W-:-:S02]  /*2a70*/  ISETP.GE.AND P5, PT, R23, UR7, PT ;  /* 0x0000000717007c0c */ /* 0x000fc4000bfa6270 */
[----:B------:R-:W-:Y:S01]  /*2a80*/  ISETP.GE.AND P1, PT, R22, UR7, PT ;  /* 0x0000000716007c0c */ /* 0x000fe2000bf26270 */
[----:B------:R-:W2:Y:S01]  /*2a90*/  @!P0 LDG.E.U16 R56, desc[UR8][R38.64] ;  /* 0x0000000826388981 */ /* 0x000ea2000c1e1500 */
[C---:B------:R-:W-:Y:S02]  /*2aa0*/  IADD3 R36, P2, PT, R84.reuse, R30, RZ ;  /* 0x0000001e54247210 */ /* 0x040fe40007f5e0ff */
[----:B------:R-:W-:Y:S02]  /*2ab0*/  IADD3 R40, P0, PT, R84, R28, RZ ;  /* 0x0000001c54287210 */ /* 0x000fe40007f1e0ff */
[----:B------:R-:W-:Y:S01]  /*2ac0*/  PRMT R58, RZ, 0x7610, R58 ;  /* 0x00007610ff3a7816 */ /* 0x000fe2000000003a */
[C---:B------:R-:W-:Y:S01]  /*2ad0*/  IMAD.X R37, R85.reuse, 0x1, R74, P2 ;  /* 0x0000000155257824 */ /* 0x040fe200010e064a */
[----:B------:R-:W-:Y:S01]  /*2ae0*/  PRMT R128, RZ, 0x7610, R128 ;  /* 0x00007610ff807816 */ /* 0x000fe20000000080 */
[----:B------:R-:W-:Y:S01]  /*2af0*/  IMAD.X R41, R85, 0x1, R72, P0 ;  /* 0x0000000155297824 */ /* 0x000fe200000e0648 */
[----:B------:R-:W-:-:S02]  /*2b00*/  PRMT R130, RZ, 0x7610, R130 ;  /* 0x00007610ff827816 */ /* 0x000fc40000000082 */
[----:B------:R-:W3:Y:S04]  /*2b10*/  @!P4 LDG.E.U16 R58, desc[UR8][R36.64] ;  /* 0x00000008243ac981 */ /* 0x000ee8000c1e1500 */
[----:B------:R0:W4:Y:S04]  /*2b20*/  @!P5 LDG.E.U16 R128, desc[UR8][R34.64] ;  /* 0x000000082280d981 */ /* 0x000128000c1e1500 */
[----:B------:R1:W5:Y:S01]  /*2b30*/  @!P1 LDG.E.U16 R130, desc[UR8][R40.64] ;  /* 0x0000000828829981 */ /* 0x000362000c1e1500 */
[----:B------:R-:W-:Y:S01]  /*2b40*/  BAR.SYNC.DEFER_BLOCKING 0x0 ;  /* 0x0000000000007b1d */ /* 0x000fe20000010000 */
[----:B------:R-:W-:Y:S01]  /*2b50*/  ISETP.GE.AND P2, PT, R25, UR7, PT ;  /* 0x0000000719007c0c */ /* 0x000fe2000bf46270 */
[----:B0-----:R-:W-:Y:S01]  /*2b60*/  IMAD.WIDE R34, R77, 0x2, R92 ;  /* 0x000000024d227825 */ /* 0x001fe200078e025c */
[----:B------:R-:W-:-:S02]  /*2b70*/  PRMT R52, RZ, 0x7610, R52 ;  /* 0x00007610ff347816 */ /* 0x000fc40000000034 */
[----:B------:R-:W-:Y:S01]  /*2b80*/  PRMT R131, RZ, 0x7610, R131 ;  /* 0x00007610ff837816 */ /* 0x000fe20000000083 */
[----:B------:R-:W-:Y:S01]  /*2b90*/  IMAD.WIDE R36, R77, 0x2, R82 ;  /* 0x000000024d247825 */ /* 0x000fe200078e0252 */
[----:B------:R-:W-:-:S03]  /*2ba0*/  PRMT R54, RZ, 0x7610, R54 ;  /* 0x00007610ff367816 */ /* 0x000fc60000000036 */
[C---:B------:R-:W-:Y:S01]  /*2bb0*/  IMAD.WIDE R38, R77.reuse, 0x2, R104 ;  /* 0x000000024d267825 */ /* 0x040fe200078e0268 */
[----:B------:R-:W-:Y:S02]  /*2bc0*/  PRMT R129, RZ, 0x7610, R129 ;  /* 0x00007610ff817816 */ /* 0x000fe40000000081 */
[----:B------:R-:W-:Y:S02]  /*2bd0*/  PRMT R140, RZ, 0x7610, R140 ;  /* 0x00007610ff8c7816 */ /* 0x000fe4000000008c */
[----:B------:R-:W-:Y:S01]  /*2be0*/  PRMT R59, RZ, 0x7610, R59 ;  /* 0x00007610ff3b7816 */ /* 0x000fe2000000003b */
[C---:B-1----:R-:W-:Y:S01]  /*2bf0*/  IMAD.WIDE R40, R77.reuse, 0x2, R86 ;  /* 0x000000024d287825 */ /* 0x042fe200078e0256 */
[----:B------:R-:W-:Y:S02]  /*2c00*/  PRMT R138, RZ, 0x7610, R138 ;  /* 0x00007610ff8a7816 */ /* 0x000fe4000000008a */
[----:B------:R-:W-:Y:S01]  /*2c10*/  PRMT R57, RZ, 0x7610, R57 ;  /* 0x00007610ff397816 */ /* 0x000fe20000000039 */
[----:B------:R0:W5:Y:S04]  /*2c20*/  @!P2 LDG.E.U16 R52, desc[UR8][R34.64] ;  /* 0x000000082234a981 */ /* 0x000168000c1e1500 */
[----:B------:R1:W5:Y:S04]  /*2c30*/  @!P2 LDG.E.U16 R131, desc[UR8][R36.64] ;  /* 0x000000082483a981 */ /* 0x000368000c1e1500 */
[----:B------:R1:W5:Y:S01]  /*2c40*/  @!P2 LDG.E.U16 R54, desc[UR8][R38.64] ;  /* 0x000000082636a981 */ /* 0x000362000c1e1500 */
[----:B0-----:R-:W-:Y:S01]  /*2c50*/  IMAD.WIDE R34, R77, 0x2, R80 ;  /* 0x000000024d227825 */ /* 0x001fe200078e0250 */
[----:B------:R-:W-:-:S02]  /*2c60*/  PRMT R136, RZ, 0x7610, R136 ;  /* 0x00007610ff887816 */ /* 0x000fc40000000088 */
[----:B------:R-:W5:Y:S01]  /*2c70*/  @!P2 LDG.E.U16 R138, desc[UR8][R40.64] ;  /* 0x00000008288aa981 */ /* 0x000f62000c1e1500 */
[C---:B-1----:R-:W-:Y:S01]  /*2c80*/  IMAD.WIDE R36, R77.reuse, 0x2, R102 ;  /* 0x000000024d247825 */ /* 0x042fe200078e0266 */
[----:B------:R-:W-:Y:S02]  /*2c90*/  PRMT R55, RZ, 0x7610, R55 ;  /* 0x00007610ff377816 */ /* 0x000fe40000000037 */
[----:B------:R0:W5:Y:S01]  /*2ca0*/  @!P2 LDG.E.U16 R129, desc[UR8][R34.64] ;  /* 0x000000082281a981 */ /* 0x000162000c1e1500 */
[C---:B------:R-:W-:Y:S01]  /*2cb0*/  IMAD.WIDE R38, R77.reuse, 0x2, R100 ;  /* 0x000000024d267825 */ /* 0x040fe200078e0264 */
[----:B------:R-:W-:Y:S02]  /*2cc0*/  PRMT R134, RZ, 0x7610, R134 ;  /* 0x00007610ff867816 */ /* 0x000fe40000000086 */
[----:B------:R1:W5:Y:S01]  /*2cd0*/  @!P2 LDG.E.U16 R140, desc[UR8][R36.64] ;  /* 0x00000008248ca981 */ /* 0x000362000c1e1500 */
[----:B------:R-:W-:-:S03]  /*2ce0*/  IMAD.WIDE R42, R77, 0x2, R98 ;  /* 0x000000024d2a7825 */ /* 0x000fc600078e0262 */
[----:B------:R1:W5:Y:S01]  /*2cf0*/  @!P2 LDG.E.U16 R59, desc[UR8][R38.64] ;  /* 0x00000008263ba981 */ /* 0x000362000c1e1500 */
[C---:B0-----:R-:W-:Y:S01]  /*2d00*/  IMAD.WIDE R34, R77.reuse, 0x2, R94 ;  /* 0x000000024d227825 */ /* 0x041fe200078e025e */
[----:B------:R-:W-:Y:S02]  /*2d10*/  PRMT R53, RZ, 0x7610, R53 ;  /* 0x00007610ff357816 */ /* 0x000fe40000000035 */
[----:B------:R0:W5:Y:S01]  /*2d20*/  @!P2 LDG.E.U16 R57, desc[UR8][R42.64] ;  /* 0x000000082a39a981 */ /* 0x000162000c1e1500 */
[C---:B-1----:R-:W-:Y:S01]  /*2d30*/  IMAD.WIDE R36, R77.reuse, 0x2, R78 ;  /* 0x000000024d247825 */ /* 0x042fe200078e024e */
[----:B------:R-:W-:Y:S02]  /*2d40*/  PRMT R132, RZ, 0x7610, R132 ;  /* 0x00007610ff847816 */ /* 0x000fe40000000084 */
[----:B------:R1:W5:Y:S01]  /*2d50*/  @!P2 LDG.E.U16 R136, desc[UR8][R34.64] ;  /* 0x000000082288a981 */ /* 0x000362000c1e1500 */
[----:B------:R-:W-:Y:S01]  /*2d60*/  IMAD.WIDE R38, R77, 0x2, R90 ;  /* 0x000000024d267825 */ /* 0x000fe200078e025a */
[----:B------:R-:W-:-:S02]  /*2d70*/  PRMT R137, RZ, 0x7610, R137 ;  /* 0x00007610ff897816 */ /* 0x000fc40000000089 */
[----:B------:R1:W5:Y:S01]  /*2d80*/  @!P2 LDG.E.U16 R55, desc[UR8][R36.64] ;  /* 0x000000082437a981 */ /* 0x000362000c1e1500 */
[----:B------:R-:W-:Y:S01]  /*2d90*/  PRMT R144, RZ, 0x7610, R144 ;  /* 0x00007610ff907816 */ /* 0x000fe20000000090 */
[C---:B------:R-:W-:Y:S01]  /*2da0*/  IMAD.WIDE R40, R77.reuse, 0x2, R88 ;  /* 0x000000024d287825 */ /* 0x040fe200078e0258 */
[----:B------:R-:W-:Y:S01]  /*2db0*/  PRMT R135, RZ, 0x7610, R135 ;  /* 0x00007610ff877816 */ /* 0x000fe20000000087 */
[----:B------:R1:W5:Y:S02]  /*2dc0*/  @!P2 LDG.E.U16 R134, desc[UR8][R38.64] ;  /* 0x000000082686a981 */ /* 0x000364000c1e1500 */
[C---:B0-----:R-:W-:Y:S01]  /*2dd0*/  IMAD.WIDE R42, R77.reuse, 0x2, R96 ;  /* 0x000000024d2a7825 */ /* 0x041fe200078e0260 */
[----:B------:R-:W-:Y:S01]  /*2de0*/  PRMT R142, RZ, 0x7610, R142 ;  /* 0x00007610ff8e7816 */ /* 0x000fe2000000008e */
[----:B------:R0:W5:Y:S02]  /*2df0*/  @!P2 LDG.E.U16 R53, desc[UR8][R40.64] ;  /* 0x000000082835a981 */ /* 0x000164000c1e1500 */
[C---:B-1----:R-:W-:Y:S01]  /*2e00*/  IMAD.WIDE R34, R77.reuse, 0x2, R108 ;  /* 0x000000024d227825 */ /* 0x042fe200078e026c */
[----:B------:R-:W-:Y:S01]  /*2e10*/  PRMT R133, RZ, 0x7610, R133 ;  /* 0x00007610ff857816 */ /* 0x000fe20000000085 */
[----:B------:R1:W5:Y:S02]  /*2e20*/  @!P2 LDG.E.U16 R132, desc[UR8][R42.64] ;  /* 0x000000082a84a981 */ /* 0x000364000c1e1500 */
[C---:B------:R-:W-:Y:S01]  /*2e30*/  IMAD.WIDE R36, R77.reuse, 0x2, R106 ;  /* 0x000000024d247825 */ /* 0x040fe200078e026a */
[----:B------:R-:W-:Y:S01]  /*2e40*/  PRMT R148, RZ, 0x7610, R148 ;  /* 0x00007610ff947816 */ /* 0x000fe20000000094 */
[----:B------:R1:W5:Y:S02]  /*2e50*/  @!P2 LDG.E.U16 R137, desc[UR8][R34.64] ;  /* 0x000000082289a981 */ /* 0x000364000c1e1500 */
[C---:B------:R-:W-:Y:S01]  /*2e60*/  IMAD.WIDE R38, R77.reuse, 0x2, R110 ;  /* 0x000000024d267825 */ /* 0x040fe200078e026e */
[----:B------:R-:W-:Y:S01]  /*2e70*/  PRMT R139, RZ, 0x7610, R139 ;  /* 0x00007610ff8b7816 */ /* 0x000fe2000000008b */
[----:B------:R1:W5:Y:S01]  /*2e80*/  @!P2 LDG.E.U16 R144, desc[UR8][R36.64] ;  /* 0x000000082490a981 */ /* 0x000362000c1e1500 */
[----:B------:R-:W-:Y:S01]  /*2e90*/  PRMT R146, RZ, 0x7610, R146 ;  /* 0x00007610ff927816 */ /* 0x000fe20000000092 */
[----:B0-----:R-:W-:-:S02]  /*2ea0*/  IMAD.WIDE R40, R77, 0x2, R114 ;  /* 0x000000024d287825 */ /* 0x001fc400078e0272 */
[----:B------:R0:W5:Y:S02]  /*2eb0*/  @!P2 LDG.E.U16 R135, desc[UR8][R38.64] ;  /* 0x000000082687a981 */ /* 0x000164000c1e1500 */
[----:B-1----:R-:W-:-:S04]  /*2ec0*/  IMAD.WIDE R42, R77, 0x2, R112 ;  /* 0x000000024d2a7825 */ /* 0x002fc800078e0270 */
[----:B------:R-:W-:Y:S01]  /*2ed0*/  IMAD.MOV.U32 R48, RZ, RZ, R126 ;  /* 0x000000ffff307224 */ /* 0x000fe200078e007e */
[----:B------:R1:W5:Y:S01]  /*2ee0*/  @!P2 LDG.E.U16 R142, desc[UR8][R40.64] ;  /* 0x00000008288ea981 */ /* 0x000362000c1e1500 */
[----:B------:R-:W-:-:S04]  /*2ef0*/  IMAD.WIDE R34, R77, 0x2, R116 ;  /* 0x000000024d227825 */ /* 0x000fc800078e0274 */
[C---:B------:R-:W-:Y:S01]  /*2f00*/  IMAD.WIDE R36, R77.reuse, 0x2, R122 ;  /* 0x000000024d247825 */ /* 0x040fe200078e027a */
[----:B------:R1:W5:Y:S03]  /*2f10*/  @!P2 LDG.E.U16 R133, desc[UR8][R42.64] ;  /* 0x000000082a85a981 */ /* 0x000366000c1e1500 */
[----:B0-----:R-:W-:Y:S01]  /*2f20*/  IMAD.WIDE R38, R77, 0x2, R120 ;  /* 0x000000024d267825 */ /* 0x001fe200078e0278 */
[----:B------:R-:W-:Y:S01]  /*2f30*/  PRMT R126, RZ, 0x7610, R126 ;  /* 0x00007610ff7e7816 */ /* 0x000fe2000000007e */
[----:B------:R0:W5:Y:S02]  /*2f40*/  @!P2 LDG.E.U16 R148, desc[UR8][R34.64] ;  /* 0x000000082294a981 */ /* 0x000164000c1e1500 */
[----:B------:R-:W-:Y:S02]  /*2f50*/  IMAD.MOV.U32 R49, RZ, RZ, R127 ;  /* 0x000000ffff317224 */ /* 0x000fe400078e007f */
[----:B------:R-:W-:-:S02]  /*2f60*/  IMAD.MOV.U32 R50, RZ, RZ, R32 ;  /* 0x000000ffff327224 */ /* 0x000fc400078e0020 */
[----:B------:R-:W-:Y:S01]  /*2f70*/  IMAD.MOV.U32 R51, RZ, RZ, R33 ;  /* 0x000000ffff337224 */ /* 0x000fe200078e0021 */
[----:B------:R-:W-:Y:S01]  /*2f80*/  PRMT R127, RZ, 0x7610, R127 ;  /* 0x00007610ff7f7816 */ /* 0x000fe2000000007f */
[C---:B-1----:R-:W-:Y:S01]  /*2f90*/  IMAD.WIDE R40, R77.reuse, 0x2, R118 ;  /* 0x000000024d287825 */ /* 0x042fe200078e0276 */
[----:B------:R1:W5:Y:S01]  /*2fa0*/  @!P2 LDG.E.U16 R139, desc[UR8][R36.64] ;  /* 0x00000008248ba981 */ /* 0x000362000c1e1500 */
[----:B------:R-:W-:Y:S02]  /*2fb0*/  PRMT R141, RZ, 0x7610, R141 ;  /* 0x00007610ff8d7816 */ /* 0x000fe4000000008d */
[C---:B------:R-:W-:Y:S01]  /*2fc0*/  IMAD.WIDE R42, R77.reuse, 0x2, R48 ;  /* 0x000000024d2a7825 */ /* 0x040fe200078e0230 */
[----:B------:R1:W5:Y:S01]  /*2fd0*/  @!P2 LDG.E.U16 R146, desc[UR8][R38.64] ;  /* 0x000000082692a981 */ /* 0x000362000c1e1500 */
[----:B------:R-:W-:Y:S02]  /*2fe0*/  PRMT R156, RZ, 0x7610, R156 ;  /* 0x00007610ff9c7816 */ /* 0x000fe4000000009c */
        /* <DEDUP_REMOVED lines=12> */
[----:B------:R1:W5:Y:S01]  /*30b0*/  @!P2 LDG.E.U16 R156, desc[UR8][R34.64] ;  /* 0x00000008229ca981 */ /* 0x000362000c1e1500 */
[----:B------:R-:W-:Y:S01]  /*30c0*/  PRMT R147, RZ, 0x7610, R147 ;  /* 0x00007610ff937816 */ /* 0x000fe20000000093 */
[C---:B------:R-:W-:Y:S01]  /*30d0*/  IMAD.WIDE R40, R77.reuse, 0x2, R14 ;  /* 0x000000024d287825 */ /* 0x040fe200078e020e */
[----:B0-----:R-:W-:Y:S01]  /*30e0*/  PRMT R43, RZ, 0x7610, R43 ;  /* 0x00007610ff2b7816 */ /* 0x001fe2000000002b */
[----:B------:R0:W5:Y:S02]  /*30f0*/  @!P2 LDG.E.U16 R154, desc[UR8][R36.64] ;  /* 0x00000008249aa981 */ /* 0x000164000c1e1500 */
[----:B-1----:R-:W-:-:S02]  /*3100*/  IMAD.WIDE R32, R77, 0x2, R4 ;  /* 0x000000024d207825 */ /* 0x002fc400078e0204 */
[----:B------:R1:W5:Y:S02]  /*3110*/  @!P2 LDG.E.U16 R152, desc[UR8][R38.64] ;  /* 0x000000082698a981 */ /* 0x000364000c1e1500 */
[C---:B------:R-:W-:Y:S02]  /*3120*/  IMAD.WIDE R34, R77.reuse, 0x2, R8 ;  /* 0x000000024d227825 */ /* 0x040fe400078e0208 */
[----:B------:R-:W5:Y:S02]  /*3130*/  @!P2 LDG.E.U16 R150, desc[UR8][R40.64] ;  /* 0x000000082896a981 */ /* 0x000f64000c1e1500 */
[C---:B0-----:R-:W-:Y:S02]  /*3140*/  IMAD.WIDE R36, R77.reuse, 0x2, R12 ;  /* 0x000000024d247825 */ /* 0x041fe400078e020c */
[----:B------:R-:W5:Y:S02]  /*3150*/  @!P2 LDG.E.U16 R43, desc[UR8][R32.64] ;  /* 0x00000008202ba981 */ /* 0x000f64000c1e1500 */
[----:B-1----:R-:W-:-:S02]  /*3160*/  IMAD.WIDE R38, R77, 0x2, R16 ;  /* 0x000000024d267825 */ /* 0x002fc400078e0210 */
[----:B------:R-:W5:Y:S04]  /*3170*/  @!P2 LDG.E.U16 R143, desc[UR8][R34.64] ;  /* 0x00000008228fa981 */ /* 0x000f68000c1e1500 */
[----:B------:R-:W5:Y:S04]  /*3180*/  @!P2 LDG.E.U16 R145, desc[UR8][R36.64] ;  /* 0x000000082491a981 */ /* 0x000f68000c1e1500 */
[----:B------:R-:W5:Y:S01]  /*3190*/  @!P2 LDG.E.U16 R147, desc[UR8][R38.64] ;  /* 0x000000082693a981 */ /* 0x000f62000c1e1500 */
[----:B------:R-:W-:-:S04]  /*31a0*/  UIADD3 UR6, UPT, UPT, UR6, -0x1, URZ ;  /* 0xffffffff06067890 */ /* 0x000fc8000fffe0ff */
[----:B------:R-:W-:Y:S01]  /*31b0*/  UISETP.NE.U32.AND UP0, UPT, UR6, URZ, UPT ;  /* 0x000000ff0600728c */ /* 0x000fe2000bf05070 */
[----:B------:R-:W-:Y:S01]  /*31c0*/  IMAD.WIDE R16, R125, 0x2, R16 ;  /* 0x000000027d107825 */ /* 0x000fe200078e0210 */
[----:B------:R-:W-:-:S03]  /*31d0*/  UIADD3 UR7, UPT, UPT, UR7, -0x20, URZ ;  /* 0xffffffe007077890 */ /* 0x000fc6000fffe0ff */
[C---:B------:R-:W-:Y:S01]  /*31e0*/  IMAD.WIDE R14, R125.reuse, 0x2, R14 ;  /* 0x000000027d0e7825 */ /* 0x040fe200078e020e */
[----:B--2---:R-:W-:Y:S04]  /*31f0*/  STS.U16 [R19+UR5+0x2000], R56 ;  /* 0x0020003813007988 */ /* 0x004fe80008000405 */
[----:B---3--:R-:W-:Y:S04]  /*3200*/  STS.U16 [R19+UR5+0x2100], R58 ;  /* 0x0021003a13007988 */ /* 0x008fe80008000405 */
[----:B----4-:R-:W-:Y:S04]  /*3210*/  STS.U16 [R19+UR5+0x2200], R128 ;  /* 0x0022008013007988 */ /* 0x010fe80008000405 */
[----:B-----5:R-:W-:Y:S04]  /*3220*/  STS.U16 [R19+UR5+0x2300], R130 ;  /* 0x0023008213007988 */ /* 0x020fe80008000405 */
[----:B------:R-:W-:Y:S04]  /*3230*/  STS.U16 [R19+UR5], R52 ;  /* 0x0000003413007988 */ /* 0x000fe80008000405 */
[----:B------:R-:W-:Y:S04]  /*3240*/  STS.U16 [R19+UR5+0x200], R54 ;  /* 0x0002003613007988 */ /* 0x000fe80008000405 */
        /* <DEDUP_REMOVED lines=24> */
[----:B------:R0:W-:Y:S04]  /*33d0*/  STS.U16 [R124+UR5+0x1500], R127 ;  /* 0x0015007f7c007988 */ /* 0x0001e80008000405 */
[----:B------:R-:W-:Y:S04]  /*33e0*/  STS.U16 [R124+UR5+0x1700], R141 ;  /* 0x0017008d7c007988 */ /* 0x000fe80008000405 */
[----:B------:R-:W-:Y:S04]  /*33f0*/  STS.U16 [R124+UR5+0x1900], R43 ;  /* 0x0019002b7c007988 */ /* 0x000fe80008000405 */
[----:B------:R-:W-:Y:S04]  /*3400*/  STS.U16 [R124+UR5+0x1b00], R143 ;  /* 0x001b008f7c007988 */ /* 0x000fe80008000405 */
[----:B------:R-:W-:Y:S04]  /*3410*/  STS.U16 [R124+UR5+0x1d00], R145 ;  /* 0x001d00917c007988 */ /* 0x000fe80008000405 */
[----:B------:R-:W-:Y:S01]  /*3420*/  STS.U16 [R124+UR5+0x1f00], R147 ;  /* 0x001f00937c007988 */ /* 0x000fe20008000405 */
[----:B------:R-:W-:Y:S01]  /*3430*/  BAR.SYNC.DEFER_BLOCKING 0x0 ;  /* 0x0000000000007b1d */ /* 0x000fe20000010000 */
[----:B0-----:R-:W-:-:S04]  /*3440*/  IMAD.WIDE R126, R125, 0x2, R50 ;  /* 0x000000027d7e7825 */ /* 0x001fc800078e0232 */
[----:B------:R-:W-:Y:S01]  /*3450*/  IMAD.WIDE R128, R125, 0x2, R48 ;  /* 0x000000027d807825 */ /* 0x000fe200078e0230 */
[----:B------:R-:W-:Y:S04]  /*3460*/  LDSM.16.MT88.4 R52, [R18+0x2000] ;  /* 0x002000001234783b */ /* 0x000fe80000004200 */
[----:B------:R-:W0:Y:S04]  /*3470*/  LDSM.16.M88.4 R32, [R0] ;  /* 0x000000000020783b */ /* 0x000e280000000200 */
[----:B------:R-:W1:Y:S04]  /*3480*/  LDSM.16.M88.4 R36, [R0+0x800] ;  /* 0x000800000024783b */ /* 0x000e680000000200 */
[----:B------:R-:W2:Y:S04]  /*3490*/  LDSM.16.M88.4 R40, [R0+0x1000] ;  /* 0x001000000028783b */ /* 0x000ea80000000200 */
[----:B------:R-:W3:Y:S04]  /*34a0*/  LDSM.16.M88.4 R56, [R0+0x1800] ;  /* 0x001800000038783b */ /* 0x000ee80000000200 */
[----:B------:R-:W4:Y:S01]  /*34b0*/  LDSM.16.MT88.4 R48, [R18+0x2200] ;  /* 0x002200001230783b */ /* 0x000f220000004200 */
[C---:B0-----:R-:W-:Y:S08]  /*34c0*/  HMMA.16816.F32.BF16 R68, R52.reuse, R32, R68 ;  /* 0x000000203444723c */ /* 0x041ff00000041844 */
[C---:B-1----:R-:W-:Y:S08]  /*34d0*/  HMMA.16816.F32.BF16 R64, R52.reuse, R36, R64 ;  /* 0x000000243440723c */ /* 0x042ff00000041840 */
[C---:B--2---:R-:W-:Y:S08]  /*34e0*/  HMMA.16816.F32.BF16 R60, R52.reuse, R40, R60 ;  /* 0x00000028343c723c */ /* 0x044ff0000004183c */
[----:B---3--:R-:W-:Y:S08]  /*34f0*/  HMMA.16816.F32.BF16 R44, R52, R56, R44 ;  /* 0x00000038342c723c */ /* 0x008ff0000004182c */
[C---:B----4-:R-:W-:Y:S08]  /*3500*/  HMMA.16816.F32.BF16 R68, R48.reuse, R34, R68 ;  /* 0x000000223044723c */ /* 0x050ff00000041844 */
[C---:B------:R-:W-:Y:S08]  /*3510*/  HMMA.16816.F32.BF16 R64, R48.reuse, R38, R64 ;  /* 0x000000263040723c */ /* 0x040ff00000041840 */
[C---:B------:R-:W-:Y:S08]  /*3520*/  HMMA.16816.F32.BF16 R60, R48.reuse, R42, R60 ;  /* 0x0000002a303c723c */ /* 0x040ff0000004183c */
[----:B------:R-:W-:Y:S01]  /*3530*/  HMMA.16816.F32.BF16 R44, R48, R58, R44 ;  /* 0x0000003a302c723c */ /* 0x000fe2000004182c */
[----:B------:R-:W-:-:S02]  /*3540*/  IMAD.MOV.U32 R32, RZ, RZ, R126 ;  /* 0x000000ffff207224 */ /* 0x000fc400078e007e */
[----:B------:R-:W-:Y:S02]  /*3550*/  IMAD.MOV.U32 R33, RZ, RZ, R127 ;  /* 0x000000ffff217224 */ /* 0x000fe400078e007f */
[----:B------:R-:W-:-:S04]  /*3560*/  IMAD.WIDE R12, R125, 0x2, R12 ;  /* 0x000000027d0c7825 */ /* 0x000fc800078e020c */
[----:B------:R-:W-:-:S04]  /*3570*/  IMAD.WIDE R10, R125, 0x2, R10 ;  /* 0x000000027d0a7825 */ /* 0x000fc800078e020a */
[----:B------:R-:W-:-:S04]  /*3580*/  IMAD.WIDE R8, R125, 0x2, R8 ;  /* 0x000000027d087825 */ /* 0x000fc800078e0208 */
[----:B------:R-:W-:-:S04]  /*3590*/  IMAD.WIDE R6, R125, 0x2, R6 ;  /* 0x000000027d067825 */ /* 0x000fc800078e0206 */
[----:B------:R-:W-:-:S04]  /*35a0*/  IMAD.WIDE R4, R125, 0x2, R4 ;  /* 0x000000027d047825 */ /* 0x000fc800078e0204 */
[----:B------:R-:W-:-:S04]  /*35b0*/  IMAD.WIDE R2, R125, 0x2, R2 ;  /* 0x000000027d027825 */ /* 0x000fc800078e0202 */
[----:B------:R-:W-:-:S04]  /*35c0*/  IMAD.WIDE R118, R125, 0x2, R118 ;  /* 0x000000027d767825 */ /* 0x000fc800078e0276 */
[----:B------:R-:W-:Y:S02]  /*35d0*/  IMAD.MOV.U32 R126, RZ, RZ, R128 ;  /* 0x000000ffff7e7224 */ /* 0x000fe400078e0080 */
        /* <DEDUP_REMOVED lines=22> */
[----:B------:R-:W-:Y:S01]  /*3740*/  IMAD.WIDE R84, R76, 0x2, R84 ;  /* 0x000000024c547825 */ /* 0x000fe200078e0254 */
[----:B------:R-:W-:Y:S06]  /*3750*/  BRA.U UP0, `(.L_x_2) ;  /* 0xfffffff100a87547 */ /* 0x000fec000b83ffff */
[----:B------:R-:W-:Y:S02]  /*3760*/  F2FP.BF16.F32.PACK_AB R2, R67, R71 ;  /* 0x000000474302723e */ /* 0x000fe400000010ff */
[----:B------:R-:W-:Y:S02]  /*3770*/  F2FP.BF16.F32.PACK_AB R4, R65, R69 ;  /* 0x000000454104723e */ /* 0x000fe400000010ff */
[----:B------:R-:W-:Y:S02]  /*3780*/  F2FP.BF16.F32.PACK_AB R3, R47, R63 ;  /* 0x0000003f2f03723e */ /* 0x000fe400000010ff */
[----:B------:R-:W-:Y:S02]  /*3790*/  F2FP.BF16.F32.PACK_AB R67, R46, R62 ;  /* 0x0000003e2e43723e */ /* 0x000fe400000010ff */
[----:B------:R-:W-:Y:S02]  /*37a0*/  F2FP.BF16.F32.PACK_AB R66, R66, R70 ;  /* 0x000000464242723e */ /* 0x000fe400000010ff */
[----:B------:R-:W-:-:S02]  /*37b0*/  F2FP.BF16.F32.PACK_AB R5, R45, R61 ;  /* 0x0000003d2d05723e */ /* 0x000fc400000010ff */
[----:B------:R-:W-:Y:S02]  /*37c0*/  F2FP.BF16.F32.PACK_AB R65, R44, R60 ;  /* 0x0000003c2c41723e */ /* 0x000fe400000010ff */
[----:B------:R-:W-:-:S07]  /*37d0*/  F2FP.BF16.F32.PACK_AB R64, R64, R68 ;  /* 0x000000444040723e */ /* 0x000fce00000010ff */
.L_x_1:
[----:B------:R-:W0:Y:S01]  /*37e0*/  S2R R30, SR_TID.X ;  /* 0x00000000001e7919 */ /* 0x000e220000002100 */
[----:B------:R-:W1:Y:S01]  /*37f0*/  S2UR UR5, SR_CgaCtaId ;  /* 0x00000000000579c3 */ /* 0x000e620000008800 */
[----:B------:R-:W-:Y:S01]  /*3800*/  UMOV UR4, 0x400 ;  /* 0x0000040000047882 */ /* 0x000fe20000000000 */
[----:B------:R-:W2:Y:S01]  /*3810*/  LDCU.128 UR12, c[0x0][0x390] ;  /* 0x00007200ff0c77ac */ /* 0x000ea20008000c00 */
[C-C-:B------:R-:W-:Y:S02]  /*3820*/  LOP3.LUT R13, R21.reuse, 0x70, R26.reuse, 0xfe, !PT ;  /* 0x00000070150d7812 */ /* 0x140fe400078efe1a */
[C-C-:B------:R-:W-:Y:S02]  /*3830*/  LOP3.LUT R12, R21.reuse, 0x60, R26.reuse, 0xfe, !PT ;  /* 0x00000060150c7812 */ /* 0x140fe400078efe1a */
[C-C-:B------:R-:W-:Y:S01]  /*3840*/  LOP3.LUT R10, R21.reuse, 0x58, R26.reuse, 0xfe, !PT ;  /* 0x00000058150a7812 */ /* 0x140fe200078efe1a */
[----:B------:R-:W3:Y:S01]  /*3850*/  LDC R33, c[0x0][0x3b8] ;  /* 0x0000ee00ff217b82 */ /* 0x000ee20000000800 */
[----:B------:R-:W-:-:S02]  /*3860*/  LOP3.LUT R11, R21, 0x50, R26, 0xfe, !PT ;  /* 0x00000050150b7812 */ /* 0x000fc400078efe1a */
[C-C-:B------:R-:W-:Y:S02]  /*3870*/  LOP3.LUT R14, R21.reuse, 0x40, R26.reuse, 0xfe, !PT ;  /* 0x00000040150e7812 */ /* 0x140fe400078efe1a */
[C-C-:B------:R-:W-:Y:S02]  /*3880*/  LOP3.LUT R15, R21.reuse, 0x30, R26.reuse, 0xfe, !PT ;  /* 0x00000030150f7812 */ /* 0x140fe400078efe1a */
[C-C-:B------:R-:W-:Y:S02]  /*3890*/  LOP3.LUT R16, R21.reuse, 0x28, R26.reuse, 0xfe, !PT ;  /* 0x0000002815107812 */ /* 0x140fe400078efe1a */
[----:B------:R-:W-:Y:S01]  /*38a0*/  LOP3.LUT R8, R21, 0x20, R26, 0xfe, !PT ;  /* 0x0000002015087812 */ /* 0x000fe200078efe1a */
[----:B------:R-:W-:Y:S01]  /*38b0*/  BAR.SYNC.DEFER_BLOCKING 0x0 ;  /* 0x0000000000007b1d */ /* 0x000fe20000010000 */
[----:B--2---:R-:W-:Y:S01]  /*38c0*/  ISETP.GE.AND P0, PT, R27, UR14, PT ;  /* 0x0000000e1b007c0c */ /* 0x004fe2000bf06270 */
[----:B-1----:R-:W-:-:S04]  /*38d0*/  ULEA UR4, UR5, UR4, 0x18 ;  /* 0x0000000405047291 */ /* 0x002fc8000f8ec0ff */
[----:B------:R-:W1:Y:S01]  /*38e0*/  LDCU UR5, c[0x0][0x3b4] ;  /* 0x00007680ff0577ac */ /* 0x000e620008000800 */
[----:B0-----:R-:W-:Y:S02]  /*38f0*/  SHF.R.S32.HI R6, RZ, 0x4, R30 ;  /* 0x00000004ff067819 */ /* 0x001fe4000001141e */
[----:B------:R-:W-:Y:S02]  /*3900*/  LOP3.LUT R7, R30, 0x60, RZ, 0xc0, !PT ;  /* 0x000000601e077812 */ /* 0x000fe400078ec0ff */
[----:B------:R-:W-:Y:S02]  /*3910*/  SGXT R6, R6, 0x1 ;  /* 0x000000010606781a */ /* 0x000fe40000000200 */
[----:B------:R-:W-:Y:S01]  /*3920*/  LOP3.LUT R0, R30, 0xc, RZ, 0xc0, !PT ;  /* 0x0000000c1e007812 */ /* 0x000fe200078ec0ff */
[----:B------:R-:W-:Y:S01]  /*3930*/  IMAD.SHL.U32 R7, R7, 0x8, RZ ;  /* 0x0000000807077824 */ /* 0x000fe200078e00ff */
[----:B------:R-:W-:-:S05]  /*3940*/  LOP3.LUT R9, R6, 0x420, RZ, 0xc0, !PT ;  /* 0x0000042006097812 */ /* 0x000fca00078ec0ff */
[C---:B------:R-:W-:Y:S02]  /*3950*/  IMAD R9, R0.reuse, 0x2, R9 ;  /* 0x0000000200097824 */ /* 0x040fe400078e0209 */
[----:B------:R-:W-:Y:S02]  /*3960*/  IMAD R0, R0, 0x20, R25 ;  /* 0x0000002000007824 */ /* 0x000fe400078e0219 */
[----:B-1----:R-:W-:Y:S01]  /*3970*/  IMAD R27, R27, UR5, RZ ;  /* 0x000000051b1b7c24 */ /* 0x002fe2000f8e02ff */
[----:B------:R-:W-:Y:S01]  /*3980*/  LOP3.LUT R7, R9, R20, R7, 0x1e, !PT ;  /* 0x0000001409077212 */ /* 0x000fe200078e1e07 */
[----:B------:R-:W-:-:S03]  /*3990*/  IMAD.SHL.U32 R0, R0, 0x8, RZ ;  /* 0x0000000800007824 */ /* 0x000fc600078e00ff */
[----:B------:R-:W-:Y:S01]  /*39a0*/  LOP3.LUT R6, R7, 0x40, RZ, 0x3c, !PT ;  /* 0x0000004007067812 */ /* 0x000fe200078e3cff */
[----:B------:R-:W-:Y:S01]  /*39b0*/  STS.64 [R7+UR4], R64 ;  /* 0x0000004007007988 */ /* 0x000fe20008000a04 */
[----:B------:R-:W-:Y:S02]  /*39c0*/  LOP3.LUT R17, R0, 0x60, R30, 0x78, !PT ;  /* 0x0000006000117812 */ /* 0x000fe400078e781e */
[----:B------:R-:W-:Y:S01]  /*39d0*/  LOP3.LUT R0, R21, R26, RZ, 0xfc, !PT ;  /* 0x0000001a15007212 */ /* 0x000fe200078efcff */
[----:B------:R0:W-:Y:S01]  /*39e0*/  STS.64 [R7+UR4+0x80], R4 ;  /* 0x0000800407007988 */ /* 0x0001e20008000a04 */
[----:B------:R-:W-:Y:S02]  /*39f0*/  LEA R31, P2, R27, UR12, 0x1 ;  /* 0x0000000c1b1f7c11 */ /* 0x000fe4000f8408ff */
[C---:B------:R-:W-:Y:S01]  /*3a00*/  ISETP.LT.AND P1, PT, R0.reuse, UR15, !P0 ;  /* 0x0000000f00007c0c */ /* 0x040fe2000c721270 */
[----:B------:R-:W-:Y:S01]  /*3a10*/  STS.64 [R6+UR4+0x800], R66 ;  /* 0x0008004206007988 */ /* 0x000fe20008000a04 */
[----:B---3--:R-:W-:Y:S01]  /*3a20*/  IMAD R9, R0, R33, RZ ;  /* 0x0000002100097224 */ /* 0x008fe200078e02ff */
[----:B------:R-:W-:-:S02]  /*3a30*/  LOP3.LUT R0, R21, 0x18, R26, 0xfe, !PT ;  /* 0x0000001815007812 */ /* 0x000fc400078efe1a */
[----:B------:R1:W-:Y:S01]  /*3a40*/  STS.64 [R6+UR4+0x880], R2 ;  /* 0x0008800206007988 */ /* 0x0003e20008000a04 */
[----:B------:R-:W-:Y:S01]  /*3a50*/  LEA.HI.X.SX32 R27, R27, UR13, 0x1, P2 ;  /* 0x0000000d1b1b7c11 */ /* 0x000fe200090f0eff */
[----:B------:R-:W-:Y:S01]  /*3a60*/  BAR.SYNC.DEFER_BLOCKING 0x0 ;  /* 0x0000000000007b1d */ /* 0x000fe20000010000 */
[C-C-:B0-----:R-:W-:Y:S02]  /*3a70*/  LOP3.LUT R4, R21.reuse, 0x68, R26.reuse, 0xfe, !PT ;  /* 0x0000006815047812 */ /* 0x141fe400078efe1a */
[C-C-:B------:R-:W-:Y:S02]  /*3a80*/  LOP3.LUT R7, R21.reuse, 0x48, R26.reuse, 0xfe, !PT ;  /* 0x0000004815077812 */ /* 0x140fe400078efe1a */
[C-C-:B------:R-:W-:Y:S02]  /*3a90*/  LOP3.LUT R5, R21.reuse, 0x10, R26.reuse, 0xfe, !PT ;  /* 0x0000001015057812 */ /* 0x140fe400078efe1a */
[----:B------:R-:W-:Y:S02]  /*3aa0*/  LOP3.LUT R26, R21, 0x8, R26, 0xfe, !PT ;  /* 0x00000008151a7812 */ /* 0x000fe400078efe1a */
[----:B-1----:R-:W-:-:S02]  /*3ab0*/  LEA R2, P2, R9, R31, 0x1 ;  /* 0x0000001f09027211 */ /* 0x002fc400078408ff */
[C---:B------:R-:W-:Y:S01]  /*3ac0*/  ISETP.LT.AND P3, PT, R26.reuse, UR15, !P0 ;  /* 0x0000000f1a007c0c */ /* 0x040fe2000c761270 */
[----:B------:R-:W-:Y:S01]  /*3ad0*/  IMAD R26, R26, R33, RZ ;  /* 0x000000211a1a7224 */ /* 0x000fe200078e02ff */
[----:B------:R-:W-:Y:S02]  /*3ae0*/  LEA.HI.X.SX32 R3, R9, R27, 0x1, P2 ;  /* 0x0000001b09037211 */ /* 0x000fe400010f0eff */
[----:B------:R-:W-:Y:S02]  /*3af0*/  ISETP.LT.AND P2, PT, R4, UR15, !P0 ;  /* 0x0000000f04007c0c */ /* 0x000fe4000c741270 */
[----:B------:R-:W-:Y:S02]  /*3b00*/  LEA R4, P4, R26, R31, 0x1 ;  /* 0x0000001f1a047211 */ /* 0x000fe400078808ff */
[C---:B------:R-:W-:Y:S02]  /*3b10*/  ISETP.LT.AND P6, PT, R5.reuse, UR15, !P0 ;  /* 0x0000000f05007c0c */ /* 0x040fe4000c7c1270 */
[----:B------:R-:W-:Y:S01]  /*3b20*/  LEA.HI R21, R30, R21, RZ, 0x1c ;  /* 0x000000151e157211 */ /* 0x000fe200078fe0ff */
[----:B------:R-:W0:Y:S04]  /*3b30*/  LDS.64 R18, [R17+UR4] ;  /* 0x0000000411127984 */ /* 0x000e280008000a00 */
[----:B------:R-:W1:Y:S04]  /*3b40*/  LDS.64 R22, [R17+UR4+0x100] ;  /* 0x0001000411167984 */ /* 0x000e680008000a00 */
[----:B------:R-:W2:Y:S04]  /*3b50*/  LDS.64 R24, [R17+UR4+0x200] ;  /* 0x0002000411187984 */ /* 0x000ea80008000a00 */
[----:B------:R3:W4:Y:S02]  /*3b60*/  LDS.64 R28, [R17+UR4+0x300] ;  /* 0x00030004111c7984 */ /* 0x0007240008000a00 */
[----:B---3--:R-:W-:Y:S01]  /*3b70*/  IMAD R17, R5, R33, RZ ;  /* 0x0000002105117224 */ /* 0x008fe200078e02ff */
[----:B------:R-:W-:-:S02]  /*3b80*/  LEA.HI.X.SX32 R5, R26, R27, 0x1, P4 ;  /* 0x0000001b1a057211 */ /* 0x000fc400020f0eff */
[C---:B------:R-:W-:Y:S01]  /*3b90*/  ISETP.LT.AND P4, PT, R0.reuse, UR15, !P0 ;  /* 0x0000000f00007c0c */ /* 0x040fe2000c781270 */
[----:B------:R-:W-:Y:S01]  /*3ba0*/  IMAD R0, R0, R33, RZ ;  /* 0x0000002100007224 */ /* 0x000fe200078e02ff */
[----:B------:R-:W-:Y:S01]  /*3bb0*/  LEA R6, P5, R17, R31, 0x1 ;  /* 0x0000001f11067211 */ /* 0x000fe200078a08ff */
[----:B0-----:R0:W-:Y:S01]  /*3bc0*/  @P1 STG.E.U16 desc[UR8][R2.64], R18 ;  /* 0x0000001202001986 */ /* 0x0011e2000c101508 */
[----:B------:R-:W-:Y:S02]  /*3bd0*/  ISETP.LT.AND P1, PT, R7, UR15, !P0 ;  /* 0x0000000f07007c0c */ /* 0x000fe4000c721270 */
[----:B------:R-:W-:Y:S01]  /*3be0*/  LEA.HI.X.SX32 R7, R17, R27, 0x1, P5 ;  /* 0x0000001b11077211 */ /* 0x000fe200028f0eff */
[----:B-1----:R1:W-:Y:S01]  /*3bf0*/  @P3 STG.E.U16 desc[UR8][R4.64], R22 ;  /* 0x0000001604003986 */ /* 0x0023e2000c101508 */
[----:B------:R-:W-:Y:S01]  /*3c00*/  ISETP.LT.AND P5, PT, R8, UR15, !P0 ;  /* 0x0000000f08007c0c */ /* 0x000fe2000c7a1270 */
[----:B------:R-:W-:Y:S01]  /*3c10*/  IMAD R17, R33, 0x20, R9 ;  /* 0x0000002021117824 */ /* 0x000fe200078e0209 */
[C---:B------:R-:W-:Y:S01]  /*3c20*/  LEA R8, P3, R0.reuse, R31, 0x1 ;  /* 0x0000001f00087211 */ /* 0x040fe200078608ff */
[----:B--2---:R2:W-:Y:S03]  /*3c30*/  @P6 STG.E.U16 desc[UR8][R6.64], R24 ;  /* 0x0000001806006986 */ /* 0x0045e6000c101508 */
[----:B------:R-:W-:Y:S01]  /*3c40*/  LEA.HI.X.SX32 R9, R0, R27, 0x1, P3 ;  /* 0x0000001b00097211 */ /* 0x000fe200018f0eff */
[----:B------:R-:W-:Y:S01]  /*3c50*/  VIADD R0, R21, 0x38 ;  /* 0x0000003815007836 */ /* 0x000fe20000000000 */
[----:B0-----:R-:W-:Y:S01]  /*3c60*/  LEA R2, P6, R17, R31, 0x1 ;  /* 0x0000001f11027211 */ /* 0x001fe200078c08ff */
[----:B------:R-:W-:Y:S01]  /*3c70*/  VIADD R21, R21, 0x78 ;  /* 0x0000007815157836 */ /* 0x000fe20000000000 */
[----:B------:R-:W-:Y:S01]  /*3c80*/  ISETP.LT.AND P3, PT, R16, UR15, !P0 ;  /* 0x0000000f10007c0c */ /* 0x000fe2000c761270 */
[----:B------:R-:W-:Y:S01]  /*3c90*/  IMAD R16, R33, 0x8, R17 ;  /* 0x0000000821107824 */ /* 0x000fe200078e0211 */
[----:B------:R-:W-:Y:S01]  /*3ca0*/  PRMT R18, R18, 0x7632, R18 ;  /* 0x0000763212127816 */ /* 0x000fe20000000012 */
[----:B----4-:R-:W-:Y:S01]  /*3cb0*/  @P4 STG.E.U16 desc[UR8][R8.64], R28 ;  /* 0x0000001c08004986 */ /* 0x010fe2000c101508 */
[----:B------:R-:W-:-:S02]  /*3cc0*/  LEA.HI.X.SX32 R3, R17, R27, 0x1, P6 ;  /* 0x0000001b11037211 */ /* 0x000fc400030f0eff */
[----:B------:R-:W-:Y:S01]  /*3cd0*/  ISETP.LT.AND P4, PT, R15, UR15, !P0 ;  /* 0x0000000f0f007c0c */ /* 0x000fe2000c781270 */
[----:B------:R-:W-:Y:S01]  /*3ce0*/  IMAD R15, R33, 0x8, R16 ;  /* 0x00000008210f7824 */ /* 0x000fe200078e0210 */
[----:B-1----:R-:W-:Y:S01]  /*3cf0*/  LEA R4, P6, R16, R31, 0x1 ;  /* 0x0000001f10047211 */ /* 0x002fe200078c08ff */
[----:B------:R0:W-:Y:S01]  /*3d00*/  @P5 STG.E.U16 desc[UR8][R2.64], R18 ;  /* 0x0000001202005986 */ /* 0x0001e2000c101508 */
[C---:B------:R-:W-:Y:S01]  /*3d10*/  ISETP.LT.AND P5, PT, R0.reuse, UR15, !P0 ;  /* 0x0000000f00007c0c */ /* 0x040fe2000c7a1270 */
[----:B------:R-:W-:Y:S01]  /*3d20*/  IMAD R0, R0, R33, RZ ;  /* 0x0000002100007224 */ /* 0x000fe200078e02ff */
[----:B------:R-:W-:Y:S01]  /*3d30*/  LEA.HI.X.SX32 R5, R16, R27, 0x1, P6 ;  /* 0x0000001b10057211 */ /* 0x000fe200030f0eff */
[----:B------:R-:W-:Y:S01]  /*3d40*/  IMAD R16, R21, R33, RZ ;  /* 0x0000002115107224 */ /* 0x000fe200078e02ff */
[----:B--2---:R-:W-:Y:S02]  /*3d50*/  LEA R6, P6, R15, R31, 0x1 ;  /* 0x0000001f0f067211 */ /* 0x004fe400078c08ff */
[----:B------:R-:W-:-:S02]  /*3d60*/  PRMT R22, R22, 0x7632, R22 ;  /* 0x0000763216167816 */ /* 0x000fc40000000016 */
[----:B------:R-:W-:Y:S01]  /*3d70*/  LEA.HI.X.SX32 R7, R15, R27, 0x1, P6 ;  /* 0x0000001b0f077211 */ /* 0x000fe200030f0eff */
[C---:B------:R-:W-:Y:S01]  /*3d80*/  IMAD R15, R33.reuse, 0x10, R15 ;  /* 0x00000010210f7824 */ /* 0x040fe200078e020f */
[----:B------:R-:W-:Y:S01]  /*3d90*/  PRMT R24, R24, 0x7632, R24 ;  /* 0x0000763218187816 */ /* 0x000fe20000000018 */
[----:B------:R1:W-:Y:S01]  /*3da0*/  @P3 STG.E.U16 desc[UR8][R4.64], R22 ;  /* 0x0000001604003986 */ /* 0x0003e2000c101508 */
[----:B0-----:R-:W-:Y:S02]  /*3db0*/  LEA R2, P6, R0, R31, 0x1 ;  /* 0x0000001f00027211 */ /* 0x001fe400078c08ff */
[----:B------:R-:W-:Y:S01]  /*3dc0*/  ISETP.LT.AND P3, PT, R14, UR15, !P0 ;  /* 0x0000000f0e007c0c */ /* 0x000fe2000c761270 */
[----:B------:R0:W-:Y:S01]  /*3dd0*/  @P4 STG.E.U16 desc[UR8][R6.64], R24 ;  /* 0x0000001806004986 */ /* 0x0001e2000c101508 */
[----:B------:R-:W-:Y:S01]  /*3de0*/  LEA.HI.X.SX32 R3, R0, R27, 0x1, P6 ;  /* 0x0000001b00037211 */ /* 0x000fe200030f0eff */
[----:B------:R-:W-:Y:S01]  /*3df0*/  IMAD R0, R33, 0x8, R15 ;  /* 0x0000000821007824 */ /* 0x000fe200078e020f */
[----:B------:R-:W-:-:S02]  /*3e00*/  LEA R8, P4, R15, R31, 0x1 ;  /* 0x0000001f0f087211 */ /* 0x000fc400078808ff */
[----:B------:R-:W-:Y:S02]  /*3e10*/  PRMT R28, R28, 0x7632, R28 ;  /* 0x000076321c1c7816 */ /* 0x000fe4000000001c */
[----:B------:R-:W-:Y:S02]  /*3e20*/  LEA.HI.X.SX32 R9, R15, R27, 0x1, P4 ;  /* 0x0000001b0f097211 */ /* 0x000fe400020f0eff */
[----:B-1----:R-:W-:Y:S01]  /*3e30*/  LEA R4, P6, R0, R31, 0x1 ;  /* 0x0000001f00047211 */ /* 0x002fe200078c08ff */
[----:B------:R1:W-:Y:S01]  /*3e40*/  @P5 STG.E.U16 desc[UR8][R2.64], R28 ;  /* 0x0000001c02005986 */ /* 0x0003e2000c101508 */
[----:B------:R-:W-:Y:S01]  /*3e50*/  ISETP.LT.AND P4, PT, R10, UR15, !P0 ;  /* 0x0000000f0a007c0c */ /* 0x000fe2000c781270 */
[----:B------:R-:W-:Y:S01]  /*3e60*/  IMAD R10, R33, 0x8, R0 ;  /* 0x00000008210a7824 */ /* 0x000fe200078e0200 */
[----:B------:R-:W-:Y:S01]  /*3e70*/  LEA.HI.X.SX32 R5, R0, R27, 0x1, P6 ;  /* 0x0000001b00057211 */ /* 0x000fe200030f0eff */
[----:B------:R-:W-:Y:S01]  /*3e80*/  @P3 STG.E.U16 desc[UR8][R8.64], R19 ;  /* 0x0000001308003986 */ /* 0x000fe2000c101508 */
[----:B------:R-:W-:Y:S01]  /*3e90*/  ISETP.LT.AND P5, PT, R11, UR15, !P0 ;  /* 0x0000000f0b007c0c */ /* 0x000fe2000c7a1270 */
[----:B------:R-:W-:-:S02]  /*3ea0*/  IMAD R0, R33, 0x8, R10 ;  /* 0x0000000821007824 */ /* 0x000fc400078e020a */
[----:B------:R2:W-:Y:S02]  /*3eb0*/  @P1 STG.E.U16 desc[UR8][R4.64], R23 ;  /* 0x0000001704001986 */ /* 0x0005e4000c101508 */
[C---:B------:R-:W-:Y:S01]  /*3ec0*/  IMAD R11, R33.reuse, 0x8, R0 ;  /* 0x00000008210b7824 */ /* 0x040fe200078e0200 */
[-C--:B0-----:R-:W-:Y:S02]  /*3ed0*/  LEA R6, P3, R0, R31.reuse, 0x1 ;  /* 0x0000001f00067211 */ /* 0x081fe400078608ff */
[----:B-1----:R-:W-:Y:S01]  /*3ee0*/  LEA R2, P1, R10, R31, 0x1 ;  /* 0x0000001f0a027211 */ /* 0x002fe200078208ff */
[C---:B------:R-:W-:Y:S01]  /*3ef0*/  IMAD R14, R33.reuse, 0x8, R11 ;  /* 0x00000008210e7824 */ /* 0x040fe200078e020b */
[-C--:B------:R-:W-:Y:S02]  /*3f00*/  LEA.HI.X.SX32 R7, R0, R27.reuse, 0x1, P3 ;  /* 0x0000001b00077211 */ /* 0x080fe400018f0eff */
[----:B------:R-:W-:Y:S01]  /*3f10*/  LEA.HI.X.SX32 R3, R10, R27, 0x1, P1 ;  /* 0x0000001b0a037211 */ /* 0x000fe200008f0eff */
[----:B------:R-:W-:Y:S01]  /*3f20*/  IMAD R15, R33, 0x8, R14 ;  /* 0x00000008210f7824 */ /* 0x000fe200078e020e */
[----:B------:R-:W-:-:S02]  /*3f30*/  LEA R10, P1, R11, R31, 0x1 ;  /* 0x0000001f0b0a7211 */ /* 0x000fc400078208ff */
[----:B------:R-:W-:Y:S01]  /*3f40*/  ISETP.LT.AND P3, PT, R12, UR15, !P0 ;  /* 0x0000000f0c007c0c */ /* 0x000fe2000c761270 */
[----:B------:R0:W-:Y:S01]  /*3f50*/  @P5 STG.E.U16 desc[UR8][R2.64], R25 ;  /* 0x0000001902005986 */ /* 0x0001e2000c101508 */
[----:B------:R-:W-:Y:S02]  /*3f60*/  LEA.HI.X.SX32 R11, R11, R27, 0x1, P1 ;  /* 0x0000001b0b0b7211 */ /* 0x000fe400008f0eff */
[CC--:B--2---:R-:W-:Y:S01]  /*3f70*/  LEA R4, P1, R15.reuse, R31.reuse, 0x1 ;  /* 0x0000001f0f047211 */ /* 0x0c4fe200078208ff */
[----:B------:R0:W-:Y:S01]  /*3f80*/  @P4 STG.E.U16 desc[UR8][R6.64], R29 ;  /* 0x0000001d06004986 */ /* 0x0001e2000c101508 */
[----:B------:R-:W-:Y:S02]  /*3f90*/  LEA R8, P6, R14, R31, 0x1 ;  /* 0x0000001f0e087211 */ /* 0x000fe400078c08ff */
[----:B------:R-:W-:Y:S02]  /*3fa0*/  LEA.HI.X.SX32 R5, R15, R27, 0x1, P1 ;  /* 0x0000001b0f057211 */ /* 0x000fe400008f0eff */
[----:B------:R-:W-:-:S02]  /*3fb0*/  ISETP.LT.AND P1, PT, R13, UR15, !P0 ;  /* 0x0000000f0d007c0c */ /* 0x000fc4000c721270 */
[----:B------:R-:W-:Y:S02]  /*3fc0*/  ISETP.LT.AND P0, PT, R21, UR15, !P0 ;  /* 0x0000000f15007c0c */ /* 0x000fe4000c701270 */
[----:B------:R-:W-:Y:S02]  /*3fd0*/  PRMT R19, R19, 0x7632, R19 ;  /* 0x0000763213137816 */ /* 0x000fe40000000013 */
[----:B------:R-:W-:Y:S02]  /*3fe0*/  LEA.HI.X.SX32 R9, R14, R27, 0x1, P6 ;  /* 0x0000001b0e097211 */ /* 0x000fe400030f0eff */
[----:B------:R-:W-:Y:S01]  /*3ff0*/  PRMT R23, R23, 0x7632, R23 ;  /* 0x0000763217177816 */ /* 0x000fe20000000017 */
[----:B------:R0:W-:Y:S01]  /*4000*/  @P3 STG.E.U16 desc[UR8][R10.64], R19 ;  /* 0x000000130a003986 */ /* 0x0001e2000c101508 */
[----:B------:R-:W-:Y:S02]  /*4010*/  PRMT R0, R25, 0x7632, R0 ;  /* 0x0000763219007816 */ /* 0x000fe40000000000 */
[C---:B------:R-:W-:Y:S01]  /*4020*/  LEA R12, P6, R16.reuse, R31, 0x1 ;  /* 0x0000001f100c7211 */ /* 0x040fe200078c08ff */
[----:B------:R0:W-:Y:S03]  /*4030*/  @P2 STG.E.U16 desc[UR8][R8.64], R23 ;  /* 0x0000001708002986 */ /* 0x0001e6000c101508 */
[----:B------:R-:W-:Y:S01]  /*4040*/  LEA.HI.X.SX32 R13, R16, R27, 0x1, P6 ;  /* 0x0000001b100d7211 */ /* 0x000fe200030f0eff */
[----:B------:R0:W-:Y:S01]  /*4050*/  @P1 STG.E.U16 desc[UR8][R4.64], R0 ;  /* 0x0000000004001986 */ /* 0x0001e2000c101508 */
[----:B------:R-:W-:Y:S07]  /*4060*/  @!P0 EXIT ;  /* 0x000000000000894d */ /* 0x000fee0003800000 */
[----:B0-----:R-:W-:-:S05]  /*4070*/  PRMT R6, R29, 0x7632, R6 ;  /* 0x000076321d067816 */ /* 0x001fca0000000006 */
[----:B------:R-:W-:Y:S01]  /*4080*/  STG.E.U16 desc[UR8][R12.64], R6 ;  /* 0x000000060c007986 */ /* 0x000fe2000c101508 */
[----:B------:R-:W-:Y:S05]  /*4090*/  EXIT ;  /* 0x000000000000794d */ /* 0x000fea0003800000 */
.L_x_3:
[----:B------:R-:W-:-:S00]  /*40a0*/  BRA `(.L_x_3) ;  /* 0xfffffffc00fc7947 */ /* 0x000fc0000383ffff */
[----:B------:R-:W-:-:S00]  /*40b0*/  NOP ;  /* 0x0000000000007918 */ /* 0x000fc00000000000 */
        /* <DEDUP_REMOVED lines=12> */
.L_x_4:


//--------------------- .nv.shared.matmul_kernel  --------------------------
	.section	.nv.shared.matmul_kernel,"aw",@nobits
	.sectionflags	@""
	.align	16
	.zero		1024


//--------------------- .nv.shared.reserved.0     --------------------------
	.section	.nv.shared.reserved.0,"aw",@nobits
	.weak		__nv_reservedSMEM_offset_0_alias
	.size		__nv_reservedSMEM_offset_0_alias, 0, 64
	.other		__nv_reservedSMEM_offset_0_alias,@"STO_CUDA_RESERVED_SHARED STV_DEFAULT"
__nv_reservedSMEM_offset_0_alias:
	.zero		0
	.zero		64


//--------------------- .nv.constant0.matmul_kernel --------------------------
	.section	.nv.constant0.matmul_kernel,"a",@progbits
	.sectionflags	@""
	.align	4
.nv.constant0.matmul_kernel:
	.zero		976


//--------------------- SYMBOLS --------------------------

	.type		.nv.reservedSmem.offset0,@object
	.size		.nv.reservedSmem.offset0,0x4
	.type		.nv.reservedSmem.cap,@object
	.size		.nv.reservedSmem.cap,0x4
